//
// Generated by NVIDIA NVVM Compiler
//
// Compiler Build ID: CL-36424714
// Cuda compilation tools, release 13.0, V13.0.88
// Based on NVVM 20.0.0
//

.version 9.0
.target sm_100
.address_size 64

	// .globl	_Z9matrixMulPKfS0_Pfiiiff
// _ZZ9matrixMulPKfS0_PfiiiffE4subA has been demoted
// _ZZ9matrixMulPKfS0_PfiiiffE4subB has been demoted

.visible .entry _Z9matrixMulPKfS0_Pfiiiff(
	.param .u64 .ptr .align 1 _Z9matrixMulPKfS0_Pfiiiff_param_0,
	.param .u64 .ptr .align 1 _Z9matrixMulPKfS0_Pfiiiff_param_1,
	.param .u64 .ptr .align 1 _Z9matrixMulPKfS0_Pfiiiff_param_2,
	.param .u32 _Z9matrixMulPKfS0_Pfiiiff_param_3,
	.param .u32 _Z9matrixMulPKfS0_Pfiiiff_param_4,
	.param .u32 _Z9matrixMulPKfS0_Pfiiiff_param_5,
	.param .f32 _Z9matrixMulPKfS0_Pfiiiff_param_6,
	.param .f32 _Z9matrixMulPKfS0_Pfiiiff_param_7
)
{
	.reg .pred 	%p<3>;
	.reg .b32 	%r<103>;
	.reg .b32 	%f<1751>;
	.reg .b64 	%rd<68>;
	// demoted variable
	.shared .align 4 .b8 _ZZ9matrixMulPKfS0_PfiiiffE4subA[8192];
	// demoted variable
	.shared .align 4 .b8 _ZZ9matrixMulPKfS0_PfiiiffE4subB[8192];
	ld.param.u64 	%rd12, [_Z9matrixMulPKfS0_Pfiiiff_param_0];
	ld.param.u64 	%rd13, [_Z9matrixMulPKfS0_Pfiiiff_param_1];
	ld.param.u32 	%r10, [_Z9matrixMulPKfS0_Pfiiiff_param_4];
	ld.param.u32 	%r11, [_Z9matrixMulPKfS0_Pfiiiff_param_5];
	cvta.to.global.u64 	%rd1, %rd12;
	cvta.to.global.u64 	%rd14, %rd13;
	mov.u32 	%r13, %ctaid.x;
	mov.u32 	%r14, %ntid.x;
	mul.lo.s32 	%r15, %r14, %r13;
	mov.u32 	%r16, %ctaid.y;
	mov.u32 	%r17, %ntid.y;
	mul.lo.s32 	%r18, %r17, %r16;
	shl.b32 	%r19, %r18, 3;
	mov.u32 	%r20, %tid.y;
	mov.u32 	%r21, %tid.x;
	mad.lo.s32 	%r1, %r20, %r17, %r21;
	mul.lo.s32 	%r22, %r15, %r11;
	shl.b32 	%r23, %r22, 3;
	cvt.s64.s32 	%rd2, %r23;
	and.b32  	%r24, %r1, 127;
	mul.lo.s32 	%r25, %r11, %r24;
	cvt.s64.s32 	%rd15, %r25;
	add.s64 	%rd16, %rd2, %rd15;
	shr.u32 	%r26, %r1, 7;
	cvt.u64.u32 	%rd17, %r26;
	add.s64 	%rd18, %rd16, %rd17;
	shl.b64 	%rd19, %rd18, 2;
	add.s64 	%rd20, %rd1, %rd19;
	ld.global.f32 	%f196, [%rd20];
	shl.b32 	%r2, %r1, 2;
	mov.u32 	%r27, _ZZ9matrixMulPKfS0_PfiiiffE4subA;
	add.s32 	%r28, %r27, %r2;
	st.shared.f32 	[%r28], %f196;
	add.s32 	%r29, %r1, 256;
	shr.u32 	%r30, %r29, 7;
	cvt.u64.u32 	%rd21, %r30;
	add.s64 	%rd22, %rd16, %rd21;
	shl.b64 	%rd23, %rd22, 2;
	add.s64 	%rd24, %rd1, %rd23;
	ld.global.f32 	%f197, [%rd24];
	st.shared.f32 	[%r28+1024], %f197;
	add.s32 	%r31, %r1, 512;
	shr.u32 	%r32, %r31, 7;
	cvt.u64.u32 	%rd25, %r32;
	add.s64 	%rd26, %rd16, %rd25;
	shl.b64 	%rd27, %rd26, 2;
	add.s64 	%rd28, %rd1, %rd27;
	ld.global.f32 	%f198, [%rd28];
	st.shared.f32 	[%r28+2048], %f198;
	add.s32 	%r33, %r1, 768;
	shr.u32 	%r34, %r33, 7;
	cvt.u64.u32 	%rd29, %r34;
	add.s64 	%rd30, %rd16, %rd29;
	shl.b64 	%rd31, %rd30, 2;
	add.s64 	%rd32, %rd1, %rd31;
	ld.global.f32 	%f199, [%rd32];
	st.shared.f32 	[%r28+3072], %f199;
	cvt.u64.u32 	%rd33, %r19;
	shr.u32 	%r35, %r1, 5;
	and.b32  	%r36, %r2, 124;
	mul.lo.s32 	%r37, %r10, %r35;
	cvt.s64.s32 	%rd34, %r37;
	cvt.u64.u32 	%rd35, %r36;
	add.s64 	%rd36, %rd34, %rd35;
	add.s64 	%rd37, %rd36, %rd33;
	shl.b64 	%rd38, %rd37, 2;
	add.s64 	%rd3, %rd14, %rd38;
	ld.global.v4.f32 	{%f200, %f201, %f202, %f203}, [%rd3];
	shl.b32 	%r38, %r1, 4;
	mov.u32 	%r39, _ZZ9matrixMulPKfS0_PfiiiffE4subB;
	add.s32 	%r40, %r39, %r38;
	st.shared.v4.f32 	[%r40], {%f200, %f201, %f202, %f203};
	bar.sync 	0;
	setp.lt.s32 	%p1, %r11, 9;
	mov.b32 	%r102, 0;
	mov.f32 	%f1687, 0f00000000;
	mov.f32 	%f1688, %f1687;
	mov.f32 	%f1689, %f1687;
	mov.f32 	%f1690, %f1687;
	mov.f32 	%f1691, %f1687;
	mov.f32 	%f1692, %f1687;
	mov.f32 	%f1693, %f1687;
	mov.f32 	%f1694, %f1687;
	mov.f32 	%f1695, %f1687;
	mov.f32 	%f1696, %f1687;
	mov.f32 	%f1697, %f1687;
	mov.f32 	%f1698, %f1687;
	mov.f32 	%f1699, %f1687;
	mov.f32 	%f1700, %f1687;
	mov.f32 	%f1701, %f1687;
	mov.f32 	%f1702, %f1687;
	mov.f32 	%f1703, %f1687;
	mov.f32 	%f1704, %f1687;
	mov.f32 	%f1705, %f1687;
	mov.f32 	%f1706, %f1687;
	mov.f32 	%f1707, %f1687;
	mov.f32 	%f1708, %f1687;
	mov.f32 	%f1709, %f1687;
	mov.f32 	%f1710, %f1687;
	mov.f32 	%f1711, %f1687;
	mov.f32 	%f1712, %f1687;
	mov.f32 	%f1713, %f1687;
	mov.f32 	%f1714, %f1687;
	mov.f32 	%f1715, %f1687;
	mov.f32 	%f1716, %f1687;
	mov.f32 	%f1717, %f1687;
	mov.f32 	%f1718, %f1687;
	mov.f32 	%f1719, %f1687;
	mov.f32 	%f1720, %f1687;
	mov.f32 	%f1721, %f1687;
	mov.f32 	%f1722, %f1687;
	mov.f32 	%f1723, %f1687;
	mov.f32 	%f1724, %f1687;
	mov.f32 	%f1725, %f1687;
	mov.f32 	%f1726, %f1687;
	mov.f32 	%f1727, %f1687;
	mov.f32 	%f1728, %f1687;
	mov.f32 	%f1729, %f1687;
	mov.f32 	%f1730, %f1687;
	mov.f32 	%f1731, %f1687;
	mov.f32 	%f1732, %f1687;
	mov.f32 	%f1733, %f1687;
	mov.f32 	%f1734, %f1687;
	mov.f32 	%f1735, %f1687;
	mov.f32 	%f1736, %f1687;
	mov.f32 	%f1737, %f1687;
	mov.f32 	%f1738, %f1687;
	mov.f32 	%f1739, %f1687;
	mov.f32 	%f1740, %f1687;
	mov.f32 	%f1741, %f1687;
	mov.f32 	%f1742, %f1687;
	mov.f32 	%f1743, %f1687;
	mov.f32 	%f1744, %f1687;
	mov.f32 	%f1745, %f1687;
	mov.f32 	%f1746, %f1687;
	mov.f32 	%f1747, %f1687;
	mov.f32 	%f1748, %f1687;
	mov.f32 	%f1749, %f1687;
	mov.f32 	%f1750, %f1687;
	@%p1 bra 	$L__BB0_4;
	ld.param.u32 	%r98, [_Z9matrixMulPKfS0_Pfiiiff_param_5];
	ld.param.u32 	%r95, [_Z9matrixMulPKfS0_Pfiiiff_param_4];
	shr.u32 	%r42, %r1, 1;
	and.b32  	%r43, %r2, 4;
	mad.lo.s32 	%r44, %r98, %r42, %r43;
	cvt.u64.u32 	%rd41, %r44;
	add.s64 	%rd42, %rd41, %rd2;
	shl.b64 	%rd43, %rd42, 2;
	add.s64 	%rd44, %rd43, %rd1;
	add.s64 	%rd65, %rd44, 32;
	shl.b32 	%r101, %r95, 3;
	mov.b64 	%rd67, 0;
	mov.b64 	%rd66, 1;
	mov.f32 	%f1687, 0f00000000;
	mov.b32 	%r100, 0;
$L__BB0_2:
	ld.param.u32 	%r99, [_Z9matrixMulPKfS0_Pfiiiff_param_5];
	ld.param.u32 	%r96, [_Z9matrixMulPKfS0_Pfiiiff_param_4];
	cvt.u32.u64 	%r45, %rd66;
	shl.b32 	%r46, %r45, 12;
	mov.u32 	%r47, _ZZ9matrixMulPKfS0_PfiiiffE4subA;
	add.s32 	%r48, %r47, %r46;
	mov.u32 	%r49, %ntid.y;
	mov.u32 	%r50, %tid.y;
	mov.u32 	%r51, %tid.x;
	mad.lo.s32 	%r52, %r50, %r49, %r51;
	shl.b32 	%r53, %r52, 9;
	and.b32  	%r54, %r53, 512;
	shr.u32 	%r55, %r52, 1;
	add.s32 	%r56, %r54, %r55;
	shl.b32 	%r57, %r56, 2;
	add.s32 	%r58, %r48, %r57;
	ld.global.v4.f32 	{%f205, %f206, %f207, %f208}, [%rd65];
	st.shared.f32 	[%r58], %f205;
	st.shared.f32 	[%r58+512], %f206;
	st.shared.f32 	[%r58+1024], %f207;
	st.shared.f32 	[%r58+1536], %f208;
	mul.wide.s32 	%rd45, %r101, 4;
	add.s64 	%rd46, %rd3, %rd45;
	ld.global.v4.f32 	{%f209, %f210, %f211, %f212}, [%rd46];
	shl.b32 	%r59, %r52, 4;
	mov.u32 	%r60, _ZZ9matrixMulPKfS0_PfiiiffE4subB;
	add.s32 	%r61, %r60, %r59;
	add.s32 	%r62, %r61, %r46;
	st.shared.v4.f32 	[%r62], {%f209, %f210, %f211, %f212};
	xor.b64  	%rd66, %rd66, 1;
	cvt.u32.u64 	%r63, %rd67;
	shl.b32 	%r64, %r63, 12;
	add.s32 	%r65, %r60, %r64;
	add.s32 	%r66, %r47, %r64;
	shl.b32 	%r67, %r50, 5;
	add.s32 	%r68, %r65, %r67;
	ld.shared.v4.f32 	{%f213, %f214, %f215, %f216}, [%r68];
	ld.shared.v4.f32 	{%f217, %f218, %f219, %f220}, [%r68+16];
	shl.b32 	%r69, %r51, 5;
	add.s32 	%r70, %r66, %r69;
	ld.shared.v4.f32 	{%f221, %f222, %f223, %f224}, [%r70];
	fma.rn.f32 	%f225, %f221, %f213, %f1750;
	fma.rn.f32 	%f226, %f221, %f214, %f1749;
	fma.rn.f32 	%f227, %f221, %f215, %f1748;
	fma.rn.f32 	%f228, %f221, %f216, %f1747;
	fma.rn.f32 	%f229, %f222, %f213, %f1742;
	fma.rn.f32 	%f230, %f222, %f214, %f1741;
	fma.rn.f32 	%f231, %f222, %f215, %f1740;
	fma.rn.f32 	%f232, %f222, %f216, %f1739;
	fma.rn.f32 	%f233, %f223, %f213, %f1734;
	fma.rn.f32 	%f234, %f223, %f214, %f1733;
	fma.rn.f32 	%f235, %f223, %f215, %f1732;
	fma.rn.f32 	%f236, %f223, %f216, %f1731;
	fma.rn.f32 	%f237, %f224, %f213, %f1726;
	fma.rn.f32 	%f238, %f224, %f214, %f1725;
	fma.rn.f32 	%f239, %f224, %f215, %f1724;
	fma.rn.f32 	%f240, %f224, %f216, %f1723;
	fma.rn.f32 	%f241, %f221, %f217, %f1746;
	fma.rn.f32 	%f242, %f221, %f218, %f1745;
	fma.rn.f32 	%f243, %f221, %f219, %f1744;
	fma.rn.f32 	%f244, %f221, %f220, %f1743;
	fma.rn.f32 	%f245, %f222, %f217, %f1738;
	fma.rn.f32 	%f246, %f222, %f218, %f1737;
	fma.rn.f32 	%f247, %f222, %f219, %f1736;
	fma.rn.f32 	%f248, %f222, %f220, %f1735;
	fma.rn.f32 	%f249, %f223, %f217, %f1730;
	fma.rn.f32 	%f250, %f223, %f218, %f1729;
	fma.rn.f32 	%f251, %f223, %f219, %f1728;
	fma.rn.f32 	%f252, %f223, %f220, %f1727;
	fma.rn.f32 	%f253, %f224, %f217, %f1722;
	fma.rn.f32 	%f254, %f224, %f218, %f1721;
	fma.rn.f32 	%f255, %f224, %f219, %f1720;
	fma.rn.f32 	%f256, %f224, %f220, %f1719;
	ld.shared.v4.f32 	{%f257, %f258, %f259, %f260}, [%r70+16];
	fma.rn.f32 	%f261, %f257, %f213, %f1718;
	fma.rn.f32 	%f262, %f257, %f214, %f1717;
	fma.rn.f32 	%f263, %f257, %f215, %f1716;
	fma.rn.f32 	%f264, %f257, %f216, %f1715;
	fma.rn.f32 	%f265, %f258, %f213, %f1710;
	fma.rn.f32 	%f266, %f258, %f214, %f1709;
	fma.rn.f32 	%f267, %f258, %f215, %f1708;
	fma.rn.f32 	%f268, %f258, %f216, %f1707;
	fma.rn.f32 	%f269, %f259, %f213, %f1702;
	fma.rn.f32 	%f270, %f259, %f214, %f1701;
	fma.rn.f32 	%f271, %f259, %f215, %f1700;
	fma.rn.f32 	%f272, %f259, %f216, %f1699;
	fma.rn.f32 	%f273, %f260, %f213, %f1694;
	fma.rn.f32 	%f274, %f260, %f214, %f1693;
	fma.rn.f32 	%f275, %f260, %f215, %f1692;
	fma.rn.f32 	%f276, %f260, %f216, %f1691;
	fma.rn.f32 	%f277, %f257, %f217, %f1714;
	fma.rn.f32 	%f278, %f257, %f218, %f1713;
	fma.rn.f32 	%f279, %f257, %f219, %f1712;
	fma.rn.f32 	%f280, %f257, %f220, %f1711;
	fma.rn.f32 	%f281, %f258, %f217, %f1706;
	fma.rn.f32 	%f282, %f258, %f218, %f1705;
	fma.rn.f32 	%f283, %f258, %f219, %f1704;
	fma.rn.f32 	%f284, %f258, %f220, %f1703;
	fma.rn.f32 	%f285, %f259, %f217, %f1698;
	fma.rn.f32 	%f286, %f259, %f218, %f1697;
	fma.rn.f32 	%f287, %f259, %f219, %f1696;
	fma.rn.f32 	%f288, %f259, %f220, %f1695;
	fma.rn.f32 	%f289, %f260, %f217, %f1690;
	fma.rn.f32 	%f290, %f260, %f218, %f1689;
	fma.rn.f32 	%f291, %f260, %f219, %f1688;
	fma.rn.f32 	%f292, %f260, %f220, %f1687;
	ld.shared.v4.f32 	{%f293, %f294, %f295, %f296}, [%r68+512];
	ld.shared.v4.f32 	{%f297, %f298, %f299, %f300}, [%r68+528];
	ld.shared.v4.f32 	{%f301, %f302, %f303, %f304}, [%r70+512];
	fma.rn.f32 	%f305, %f301, %f293, %f225;
	fma.rn.f32 	%f306, %f301, %f294, %f226;
	fma.rn.f32 	%f307, %f301, %f295, %f227;
	fma.rn.f32 	%f308, %f301, %f296, %f228;
	fma.rn.f32 	%f309, %f302, %f293, %f229;
	fma.rn.f32 	%f310, %f302, %f294, %f230;
	fma.rn.f32 	%f311, %f302, %f295, %f231;
	fma.rn.f32 	%f312, %f302, %f296, %f232;
	fma.rn.f32 	%f313, %f303, %f293, %f233;
	fma.rn.f32 	%f314, %f303, %f294, %f234;
	fma.rn.f32 	%f315, %f303, %f295, %f235;
	fma.rn.f32 	%f316, %f303, %f296, %f236;
	fma.rn.f32 	%f317, %f304, %f293, %f237;
	fma.rn.f32 	%f318, %f304, %f294, %f238;
	fma.rn.f32 	%f319, %f304, %f295, %f239;
	fma.rn.f32 	%f320, %f304, %f296, %f240;
	fma.rn.f32 	%f321, %f301, %f297, %f241;
	fma.rn.f32 	%f322, %f301, %f298, %f242;
	fma.rn.f32 	%f323, %f301, %f299, %f243;
	fma.rn.f32 	%f324, %f301, %f300, %f244;
	fma.rn.f32 	%f325, %f302, %f297, %f245;
	fma.rn.f32 	%f326, %f302, %f298, %f246;
	fma.rn.f32 	%f327, %f302, %f299, %f247;
	fma.rn.f32 	%f328, %f302, %f300, %f248;
	fma.rn.f32 	%f329, %f303, %f297, %f249;
	fma.rn.f32 	%f330, %f303, %f298, %f250;
	fma.rn.f32 	%f331, %f303, %f299, %f251;
	fma.rn.f32 	%f332, %f303, %f300, %f252;
	fma.rn.f32 	%f333, %f304, %f297, %f253;
	fma.rn.f32 	%f334, %f304, %f298, %f254;
	fma.rn.f32 	%f335, %f304, %f299, %f255;
	fma.rn.f32 	%f336, %f304, %f300, %f256;
	ld.shared.v4.f32 	{%f337, %f338, %f339, %f340}, [%r70+528];
	fma.rn.f32 	%f341, %f337, %f293, %f261;
	fma.rn.f32 	%f342, %f337, %f294, %f262;
	fma.rn.f32 	%f343, %f337, %f295, %f263;
	fma.rn.f32 	%f344, %f337, %f296, %f264;
	fma.rn.f32 	%f345, %f338, %f293, %f265;
	fma.rn.f32 	%f346, %f338, %f294, %f266;
	fma.rn.f32 	%f347, %f338, %f295, %f267;
	fma.rn.f32 	%f348, %f338, %f296, %f268;
	fma.rn.f32 	%f349, %f339, %f293, %f269;
	fma.rn.f32 	%f350, %f339, %f294, %f270;
	fma.rn.f32 	%f351, %f339, %f295, %f271;
	fma.rn.f32 	%f352, %f339, %f296, %f272;
	fma.rn.f32 	%f353, %f340, %f293, %f273;
	fma.rn.f32 	%f354, %f340, %f294, %f274;
	fma.rn.f32 	%f355, %f340, %f295, %f275;
	fma.rn.f32 	%f356, %f340, %f296, %f276;
	fma.rn.f32 	%f357, %f337, %f297, %f277;
	fma.rn.f32 	%f358, %f337, %f298, %f278;
	fma.rn.f32 	%f359, %f337, %f299, %f279;
	fma.rn.f32 	%f360, %f337, %f300, %f280;
	fma.rn.f32 	%f361, %f338, %f297, %f281;
	fma.rn.f32 	%f362, %f338, %f298, %f282;
	fma.rn.f32 	%f363, %f338, %f299, %f283;
	fma.rn.f32 	%f364, %f338, %f300, %f284;
	fma.rn.f32 	%f365, %f339, %f297, %f285;
	fma.rn.f32 	%f366, %f339, %f298, %f286;
	fma.rn.f32 	%f367, %f339, %f299, %f287;
	fma.rn.f32 	%f368, %f339, %f300, %f288;
	fma.rn.f32 	%f369, %f340, %f297, %f289;
	fma.rn.f32 	%f370, %f340, %f298, %f290;
	fma.rn.f32 	%f371, %f340, %f299, %f291;
	fma.rn.f32 	%f372, %f340, %f300, %f292;
	ld.shared.v4.f32 	{%f373, %f374, %f375, %f376}, [%r68+1024];
	ld.shared.v4.f32 	{%f377, %f378, %f379, %f380}, [%r68+1040];
	ld.shared.v4.f32 	{%f381, %f382, %f383, %f384}, [%r70+1024];
	fma.rn.f32 	%f385, %f381, %f373, %f305;
	fma.rn.f32 	%f386, %f381, %f374, %f306;
	fma.rn.f32 	%f387, %f381, %f375, %f307;
	fma.rn.f32 	%f388, %f381, %f376, %f308;
	fma.rn.f32 	%f389, %f382, %f373, %f309;
	fma.rn.f32 	%f390, %f382, %f374, %f310;
	fma.rn.f32 	%f391, %f382, %f375, %f311;
	fma.rn.f32 	%f392, %f382, %f376, %f312;
	fma.rn.f32 	%f393, %f383, %f373, %f313;
	fma.rn.f32 	%f394, %f383, %f374, %f314;
	fma.rn.f32 	%f395, %f383, %f375, %f315;
	fma.rn.f32 	%f396, %f383, %f376, %f316;
	fma.rn.f32 	%f397, %f384, %f373, %f317;
	fma.rn.f32 	%f398, %f384, %f374, %f318;
	fma.rn.f32 	%f399, %f384, %f375, %f319;
	fma.rn.f32 	%f400, %f384, %f376, %f320;
	fma.rn.f32 	%f401, %f381, %f377, %f321;
	fma.rn.f32 	%f402, %f381, %f378, %f322;
	fma.rn.f32 	%f403, %f381, %f379, %f323;
	fma.rn.f32 	%f404, %f381, %f380, %f324;
	fma.rn.f32 	%f405, %f382, %f377, %f325;
	fma.rn.f32 	%f406, %f382, %f378, %f326;
	fma.rn.f32 	%f407, %f382, %f379, %f327;
	fma.rn.f32 	%f408, %f382, %f380, %f328;
	fma.rn.f32 	%f409, %f383, %f377, %f329;
	fma.rn.f32 	%f410, %f383, %f378, %f330;
	fma.rn.f32 	%f411, %f383, %f379, %f331;
	fma.rn.f32 	%f412, %f383, %f380, %f332;
	fma.rn.f32 	%f413, %f384, %f377, %f333;
	fma.rn.f32 	%f414, %f384, %f378, %f334;
	fma.rn.f32 	%f415, %f384, %f379, %f335;
	fma.rn.f32 	%f416, %f384, %f380, %f336;
	ld.shared.v4.f32 	{%f417, %f418, %f419, %f420}, [%r70+1040];
	fma.rn.f32 	%f421, %f417, %f373, %f341;
	fma.rn.f32 	%f422, %f417, %f374, %f342;
	fma.rn.f32 	%f423, %f417, %f375, %f343;
	fma.rn.f32 	%f424, %f417, %f376, %f344;
	fma.rn.f32 	%f425, %f418, %f373, %f345;
	fma.rn.f32 	%f426, %f418, %f374, %f346;
	fma.rn.f32 	%f427, %f418, %f375, %f347;
	fma.rn.f32 	%f428, %f418, %f376, %f348;
	fma.rn.f32 	%f429, %f419, %f373, %f349;
	fma.rn.f32 	%f430, %f419, %f374, %f350;
	fma.rn.f32 	%f431, %f419, %f375, %f351;
	fma.rn.f32 	%f432, %f419, %f376, %f352;
	fma.rn.f32 	%f433, %f420, %f373, %f353;
	fma.rn.f32 	%f434, %f420, %f374, %f354;
	fma.rn.f32 	%f435, %f420, %f375, %f355;
	fma.rn.f32 	%f436, %f420, %f376, %f356;
	fma.rn.f32 	%f437, %f417, %f377, %f357;
	fma.rn.f32 	%f438, %f417, %f378, %f358;
	fma.rn.f32 	%f439, %f417, %f379, %f359;
	fma.rn.f32 	%f440, %f417, %f380, %f360;
	fma.rn.f32 	%f441, %f418, %f377, %f361;
	fma.rn.f32 	%f442, %f418, %f378, %f362;
	fma.rn.f32 	%f443, %f418, %f379, %f363;
	fma.rn.f32 	%f444, %f418, %f380, %f364;
	fma.rn.f32 	%f445, %f419, %f377, %f365;
	fma.rn.f32 	%f446, %f419, %f378, %f366;
	fma.rn.f32 	%f447, %f419, %f379, %f367;
	fma.rn.f32 	%f448, %f419, %f380, %f368;
	fma.rn.f32 	%f449, %f420, %f377, %f369;
	fma.rn.f32 	%f450, %f420, %f378, %f370;
	fma.rn.f32 	%f451, %f420, %f379, %f371;
	fma.rn.f32 	%f452, %f420, %f380, %f372;
	ld.shared.v4.f32 	{%f453, %f454, %f455, %f456}, [%r68+1536];
	ld.shared.v4.f32 	{%f457, %f458, %f459, %f460}, [%r68+1552];
	ld.shared.v4.f32 	{%f461, %f462, %f463, %f464}, [%r70+1536];
	fma.rn.f32 	%f465, %f461, %f453, %f385;
	fma.rn.f32 	%f466, %f461, %f454, %f386;
	fma.rn.f32 	%f467, %f461, %f455, %f387;
	fma.rn.f32 	%f468, %f461, %f456, %f388;
	fma.rn.f32 	%f469, %f462, %f453, %f389;
	fma.rn.f32 	%f470, %f462, %f454, %f390;
	fma.rn.f32 	%f471, %f462, %f455, %f391;
	fma.rn.f32 	%f472, %f462, %f456, %f392;
	fma.rn.f32 	%f473, %f463, %f453, %f393;
	fma.rn.f32 	%f474, %f463, %f454, %f394;
	fma.rn.f32 	%f475, %f463, %f455, %f395;
	fma.rn.f32 	%f476, %f463, %f456, %f396;
	fma.rn.f32 	%f477, %f464, %f453, %f397;
	fma.rn.f32 	%f478, %f464, %f454, %f398;
	fma.rn.f32 	%f479, %f464, %f455, %f399;
	fma.rn.f32 	%f480, %f464, %f456, %f400;
	fma.rn.f32 	%f481, %f461, %f457, %f401;
	fma.rn.f32 	%f482, %f461, %f458, %f402;
	fma.rn.f32 	%f483, %f461, %f459, %f403;
	fma.rn.f32 	%f484, %f461, %f460, %f404;
	fma.rn.f32 	%f485, %f462, %f457, %f405;
	fma.rn.f32 	%f486, %f462, %f458, %f406;
	fma.rn.f32 	%f487, %f462, %f459, %f407;
	fma.rn.f32 	%f488, %f462, %f460, %f408;
	fma.rn.f32 	%f489, %f463, %f457, %f409;
	fma.rn.f32 	%f490, %f463, %f458, %f410;
	fma.rn.f32 	%f491, %f463, %f459, %f411;
	fma.rn.f32 	%f492, %f463, %f460, %f412;
	fma.rn.f32 	%f493, %f464, %f457, %f413;
	fma.rn.f32 	%f494, %f464, %f458, %f414;
	fma.rn.f32 	%f495, %f464, %f459, %f415;
	fma.rn.f32 	%f496, %f464, %f460, %f416;
	ld.shared.v4.f32 	{%f497, %f498, %f499, %f500}, [%r70+1552];
	fma.rn.f32 	%f501, %f497, %f453, %f421;
	fma.rn.f32 	%f502, %f497, %f454, %f422;
	fma.rn.f32 	%f503, %f497, %f455, %f423;
	fma.rn.f32 	%f504, %f497, %f456, %f424;
	fma.rn.f32 	%f505, %f498, %f453, %f425;
	fma.rn.f32 	%f506, %f498, %f454, %f426;
	fma.rn.f32 	%f507, %f498, %f455, %f427;
	fma.rn.f32 	%f508, %f498, %f456, %f428;
	fma.rn.f32 	%f509, %f499, %f453, %f429;
	fma.rn.f32 	%f510, %f499, %f454, %f430;
	fma.rn.f32 	%f511, %f499, %f455, %f431;
	fma.rn.f32 	%f512, %f499, %f456, %f432;
	fma.rn.f32 	%f513, %f500, %f453, %f433;
	fma.rn.f32 	%f514, %f500, %f454, %f434;
	fma.rn.f32 	%f515, %f500, %f455, %f435;
	fma.rn.f32 	%f516, %f500, %f456, %f436;
	fma.rn.f32 	%f517, %f497, %f457, %f437;
	fma.rn.f32 	%f518, %f497, %f458, %f438;
	fma.rn.f32 	%f519, %f497, %f459, %f439;
	fma.rn.f32 	%f520, %f497, %f460, %f440;
	fma.rn.f32 	%f521, %f498, %f457, %f441;
	fma.rn.f32 	%f522, %f498, %f458, %f442;
	fma.rn.f32 	%f523, %f498, %f459, %f443;
	fma.rn.f32 	%f524, %f498, %f460, %f444;
	fma.rn.f32 	%f525, %f499, %f457, %f445;
	fma.rn.f32 	%f526, %f499, %f458, %f446;
	fma.rn.f32 	%f527, %f499, %f459, %f447;
	fma.rn.f32 	%f528, %f499, %f460, %f448;
	fma.rn.f32 	%f529, %f500, %f457, %f449;
	fma.rn.f32 	%f530, %f500, %f458, %f450;
	fma.rn.f32 	%f531, %f500, %f459, %f451;
	fma.rn.f32 	%f532, %f500, %f460, %f452;
	ld.shared.v4.f32 	{%f533, %f534, %f535, %f536}, [%r68+2048];
	ld.shared.v4.f32 	{%f537, %f538, %f539, %f540}, [%r68+2064];
	ld.shared.v4.f32 	{%f541, %f542, %f543, %f544}, [%r70+2048];
	fma.rn.f32 	%f545, %f541, %f533, %f465;
	fma.rn.f32 	%f546, %f541, %f534, %f466;
	fma.rn.f32 	%f547, %f541, %f535, %f467;
	fma.rn.f32 	%f548, %f541, %f536, %f468;
	fma.rn.f32 	%f549, %f542, %f533, %f469;
	fma.rn.f32 	%f550, %f542, %f534, %f470;
	fma.rn.f32 	%f551, %f542, %f535, %f471;
	fma.rn.f32 	%f552, %f542, %f536, %f472;
	fma.rn.f32 	%f553, %f543, %f533, %f473;
	fma.rn.f32 	%f554, %f543, %f534, %f474;
	fma.rn.f32 	%f555, %f543, %f535, %f475;
	fma.rn.f32 	%f556, %f543, %f536, %f476;
	fma.rn.f32 	%f557, %f544, %f533, %f477;
	fma.rn.f32 	%f558, %f544, %f534, %f478;
	fma.rn.f32 	%f559, %f544, %f535, %f479;
	fma.rn.f32 	%f560, %f544, %f536, %f480;
	fma.rn.f32 	%f561, %f541, %f537, %f481;
	fma.rn.f32 	%f562, %f541, %f538, %f482;
	fma.rn.f32 	%f563, %f541, %f539, %f483;
	fma.rn.f32 	%f564, %f541, %f540, %f484;
	fma.rn.f32 	%f565, %f542, %f537, %f485;
	fma.rn.f32 	%f566, %f542, %f538, %f486;
	fma.rn.f32 	%f567, %f542, %f539, %f487;
	fma.rn.f32 	%f568, %f542, %f540, %f488;
	fma.rn.f32 	%f569, %f543, %f537, %f489;
	fma.rn.f32 	%f570, %f543, %f538, %f490;
	fma.rn.f32 	%f571, %f543, %f539, %f491;
	fma.rn.f32 	%f572, %f543, %f540, %f492;
	fma.rn.f32 	%f573, %f544, %f537, %f493;
	fma.rn.f32 	%f574, %f544, %f538, %f494;
	fma.rn.f32 	%f575, %f544, %f539, %f495;
	fma.rn.f32 	%f576, %f544, %f540, %f496;
	ld.shared.v4.f32 	{%f577, %f578, %f579, %f580}, [%r70+2064];
	fma.rn.f32 	%f581, %f577, %f533, %f501;
	fma.rn.f32 	%f582, %f577, %f534, %f502;
	fma.rn.f32 	%f583, %f577, %f535, %f503;
	fma.rn.f32 	%f584, %f577, %f536, %f504;
	fma.rn.f32 	%f585, %f578, %f533, %f505;
	fma.rn.f32 	%f586, %f578, %f534, %f506;
	fma.rn.f32 	%f587, %f578, %f535, %f507;
	fma.rn.f32 	%f588, %f578, %f536, %f508;
	fma.rn.f32 	%f589, %f579, %f533, %f509;
	fma.rn.f32 	%f590, %f579, %f534, %f510;
	fma.rn.f32 	%f591, %f579, %f535, %f511;
	fma.rn.f32 	%f592, %f579, %f536, %f512;
	fma.rn.f32 	%f593, %f580, %f533, %f513;
	fma.rn.f32 	%f594, %f580, %f534, %f514;
	fma.rn.f32 	%f595, %f580, %f535, %f515;
	fma.rn.f32 	%f596, %f580, %f536, %f516;
	fma.rn.f32 	%f597, %f577, %f537, %f517;
	fma.rn.f32 	%f598, %f577, %f538, %f518;
	fma.rn.f32 	%f599, %f577, %f539, %f519;
	fma.rn.f32 	%f600, %f577, %f540, %f520;
	fma.rn.f32 	%f601, %f578, %f537, %f521;
	fma.rn.f32 	%f602, %f578, %f538, %f522;
	fma.rn.f32 	%f603, %f578, %f539, %f523;
	fma.rn.f32 	%f604, %f578, %f540, %f524;
	fma.rn.f32 	%f605, %f579, %f537, %f525;
	fma.rn.f32 	%f606, %f579, %f538, %f526;
	fma.rn.f32 	%f607, %f579, %f539, %f527;
	fma.rn.f32 	%f608, %f579, %f540, %f528;
	fma.rn.f32 	%f609, %f580, %f537, %f529;
	fma.rn.f32 	%f610, %f580, %f538, %f530;
	fma.rn.f32 	%f611, %f580, %f539, %f531;
	fma.rn.f32 	%f612, %f580, %f540, %f532;
	ld.shared.v4.f32 	{%f613, %f614, %f615, %f616}, [%r68+2560];
	ld.shared.v4.f32 	{%f617, %f618, %f619, %f620}, [%r68+2576];
	ld.shared.v4.f32 	{%f621, %f622, %f623, %f624}, [%r70+2560];
	fma.rn.f32 	%f625, %f621, %f613, %f545;
	fma.rn.f32 	%f626, %f621, %f614, %f546;
	fma.rn.f32 	%f627, %f621, %f615, %f547;
	fma.rn.f32 	%f628, %f621, %f616, %f548;
	fma.rn.f32 	%f629, %f622, %f613, %f549;
	fma.rn.f32 	%f630, %f622, %f614, %f550;
	fma.rn.f32 	%f631, %f622, %f615, %f551;
	fma.rn.f32 	%f632, %f622, %f616, %f552;
	fma.rn.f32 	%f633, %f623, %f613, %f553;
	fma.rn.f32 	%f634, %f623, %f614, %f554;
	fma.rn.f32 	%f635, %f623, %f615, %f555;
	fma.rn.f32 	%f636, %f623, %f616, %f556;
	fma.rn.f32 	%f637, %f624, %f613, %f557;
	fma.rn.f32 	%f638, %f624, %f614, %f558;
	fma.rn.f32 	%f639, %f624, %f615, %f559;
	fma.rn.f32 	%f640, %f624, %f616, %f560;
	fma.rn.f32 	%f641, %f621, %f617, %f561;
	fma.rn.f32 	%f642, %f621, %f618, %f562;
	fma.rn.f32 	%f643, %f621, %f619, %f563;
	fma.rn.f32 	%f644, %f621, %f620, %f564;
	fma.rn.f32 	%f645, %f622, %f617, %f565;
	fma.rn.f32 	%f646, %f622, %f618, %f566;
	fma.rn.f32 	%f647, %f622, %f619, %f567;
	fma.rn.f32 	%f648, %f622, %f620, %f568;
	fma.rn.f32 	%f649, %f623, %f617, %f569;
	fma.rn.f32 	%f650, %f623, %f618, %f570;
	fma.rn.f32 	%f651, %f623, %f619, %f571;
	fma.rn.f32 	%f652, %f623, %f620, %f572;
	fma.rn.f32 	%f653, %f624, %f617, %f573;
	fma.rn.f32 	%f654, %f624, %f618, %f574;
	fma.rn.f32 	%f655, %f624, %f619, %f575;
	fma.rn.f32 	%f656, %f624, %f620, %f576;
	ld.shared.v4.f32 	{%f657, %f658, %f659, %f660}, [%r70+2576];
	fma.rn.f32 	%f661, %f657, %f613, %f581;
	fma.rn.f32 	%f662, %f657, %f614, %f582;
	fma.rn.f32 	%f663, %f657, %f615, %f583;
	fma.rn.f32 	%f664, %f657, %f616, %f584;
	fma.rn.f32 	%f665, %f658, %f613, %f585;
	fma.rn.f32 	%f666, %f658, %f614, %f586;
	fma.rn.f32 	%f667, %f658, %f615, %f587;
	fma.rn.f32 	%f668, %f658, %f616, %f588;
	fma.rn.f32 	%f669, %f659, %f613, %f589;
	fma.rn.f32 	%f670, %f659, %f614, %f590;
	fma.rn.f32 	%f671, %f659, %f615, %f591;
	fma.rn.f32 	%f672, %f659, %f616, %f592;
	fma.rn.f32 	%f673, %f660, %f613, %f593;
	fma.rn.f32 	%f674, %f660, %f614, %f594;
	fma.rn.f32 	%f675, %f660, %f615, %f595;
	fma.rn.f32 	%f676, %f660, %f616, %f596;
	fma.rn.f32 	%f677, %f657, %f617, %f597;
	fma.rn.f32 	%f678, %f657, %f618, %f598;
	fma.rn.f32 	%f679, %f657, %f619, %f599;
	fma.rn.f32 	%f680, %f657, %f620, %f600;
	fma.rn.f32 	%f681, %f658, %f617, %f601;
	fma.rn.f32 	%f682, %f658, %f618, %f602;
	fma.rn.f32 	%f683, %f658, %f619, %f603;
	fma.rn.f32 	%f684, %f658, %f620, %f604;
	fma.rn.f32 	%f685, %f659, %f617, %f605;
	fma.rn.f32 	%f686, %f659, %f618, %f606;
	fma.rn.f32 	%f687, %f659, %f619, %f607;
	fma.rn.f32 	%f688, %f659, %f620, %f608;
	fma.rn.f32 	%f689, %f660, %f617, %f609;
	fma.rn.f32 	%f690, %f660, %f618, %f610;
	fma.rn.f32 	%f691, %f660, %f619, %f611;
	fma.rn.f32 	%f692, %f660, %f620, %f612;
	ld.shared.v4.f32 	{%f693, %f694, %f695, %f696}, [%r68+3072];
	ld.shared.v4.f32 	{%f697, %f698, %f699, %f700}, [%r68+3088];
	ld.shared.v4.f32 	{%f701, %f702, %f703, %f704}, [%r70+3072];
	fma.rn.f32 	%f705, %f701, %f693, %f625;
	fma.rn.f32 	%f706, %f701, %f694, %f626;
	fma.rn.f32 	%f707, %f701, %f695, %f627;
	fma.rn.f32 	%f708, %f701, %f696, %f628;
	fma.rn.f32 	%f709, %f702, %f693, %f629;
	fma.rn.f32 	%f710, %f702, %f694, %f630;
	fma.rn.f32 	%f711, %f702, %f695, %f631;
	fma.rn.f32 	%f712, %f702, %f696, %f632;
	fma.rn.f32 	%f713, %f703, %f693, %f633;
	fma.rn.f32 	%f714, %f703, %f694, %f634;
	fma.rn.f32 	%f715, %f703, %f695, %f635;
	fma.rn.f32 	%f716, %f703, %f696, %f636;
	fma.rn.f32 	%f717, %f704, %f693, %f637;
	fma.rn.f32 	%f718, %f704, %f694, %f638;
	fma.rn.f32 	%f719, %f704, %f695, %f639;
	fma.rn.f32 	%f720, %f704, %f696, %f640;
	fma.rn.f32 	%f721, %f701, %f697, %f641;
	fma.rn.f32 	%f722, %f701, %f698, %f642;
	fma.rn.f32 	%f723, %f701, %f699, %f643;
	fma.rn.f32 	%f724, %f701, %f700, %f644;
	fma.rn.f32 	%f725, %f702, %f697, %f645;
	fma.rn.f32 	%f726, %f702, %f698, %f646;
	fma.rn.f32 	%f727, %f702, %f699, %f647;
	fma.rn.f32 	%f728, %f702, %f700, %f648;
	fma.rn.f32 	%f729, %f703, %f697, %f649;
	fma.rn.f32 	%f730, %f703, %f698, %f650;
	fma.rn.f32 	%f731, %f703, %f699, %f651;
	fma.rn.f32 	%f732, %f703, %f700, %f652;
	fma.rn.f32 	%f733, %f704, %f697, %f653;
	fma.rn.f32 	%f734, %f704, %f698, %f654;
	fma.rn.f32 	%f735, %f704, %f699, %f655;
	fma.rn.f32 	%f736, %f704, %f700, %f656;
	ld.shared.v4.f32 	{%f737, %f738, %f739, %f740}, [%r70+3088];
	fma.rn.f32 	%f741, %f737, %f693, %f661;
	fma.rn.f32 	%f742, %f737, %f694, %f662;
	fma.rn.f32 	%f743, %f737, %f695, %f663;
	fma.rn.f32 	%f744, %f737, %f696, %f664;
	fma.rn.f32 	%f745, %f738, %f693, %f665;
	fma.rn.f32 	%f746, %f738, %f694, %f666;
	fma.rn.f32 	%f747, %f738, %f695, %f667;
	fma.rn.f32 	%f748, %f738, %f696, %f668;
	fma.rn.f32 	%f749, %f739, %f693, %f669;
	fma.rn.f32 	%f750, %f739, %f694, %f670;
	fma.rn.f32 	%f751, %f739, %f695, %f671;
	fma.rn.f32 	%f752, %f739, %f696, %f672;
	fma.rn.f32 	%f753, %f740, %f693, %f673;
	fma.rn.f32 	%f754, %f740, %f694, %f674;
	fma.rn.f32 	%f755, %f740, %f695, %f675;
	fma.rn.f32 	%f756, %f740, %f696, %f676;
	fma.rn.f32 	%f757, %f737, %f697, %f677;
	fma.rn.f32 	%f758, %f737, %f698, %f678;
	fma.rn.f32 	%f759, %f737, %f699, %f679;
	fma.rn.f32 	%f760, %f737, %f700, %f680;
	fma.rn.f32 	%f761, %f738, %f697, %f681;
	fma.rn.f32 	%f762, %f738, %f698, %f682;
	fma.rn.f32 	%f763, %f738, %f699, %f683;
	fma.rn.f32 	%f764, %f738, %f700, %f684;
	fma.rn.f32 	%f765, %f739, %f697, %f685;
	fma.rn.f32 	%f766, %f739, %f698, %f686;
	fma.rn.f32 	%f767, %f739, %f699, %f687;
	fma.rn.f32 	%f768, %f739, %f700, %f688;
	fma.rn.f32 	%f769, %f740, %f697, %f689;
	fma.rn.f32 	%f770, %f740, %f698, %f690;
	fma.rn.f32 	%f771, %f740, %f699, %f691;
	fma.rn.f32 	%f772, %f740, %f700, %f692;
	ld.shared.v4.f32 	{%f773, %f774, %f775, %f776}, [%r68+3584];
	ld.shared.v4.f32 	{%f777, %f778, %f779, %f780}, [%r68+3600];
	ld.shared.v4.f32 	{%f781, %f782, %f783, %f784}, [%r70+3584];
	fma.rn.f32 	%f1750, %f781, %f773, %f705;
	fma.rn.f32 	%f1749, %f781, %f774, %f706;
	fma.rn.f32 	%f1748, %f781, %f775, %f707;
	fma.rn.f32 	%f1747, %f781, %f776, %f708;
	fma.rn.f32 	%f1742, %f782, %f773, %f709;
	fma.rn.f32 	%f1741, %f782, %f774, %f710;
	fma.rn.f32 	%f1740, %f782, %f775, %f711;
	fma.rn.f32 	%f1739, %f782, %f776, %f712;
	fma.rn.f32 	%f1734, %f783, %f773, %f713;
	fma.rn.f32 	%f1733, %f783, %f774, %f714;
	fma.rn.f32 	%f1732, %f783, %f775, %f715;
	fma.rn.f32 	%f1731, %f783, %f776, %f716;
	fma.rn.f32 	%f1726, %f784, %f773, %f717;
	fma.rn.f32 	%f1725, %f784, %f774, %f718;
	fma.rn.f32 	%f1724, %f784, %f775, %f719;
	fma.rn.f32 	%f1723, %f784, %f776, %f720;
	fma.rn.f32 	%f1746, %f781, %f777, %f721;
	fma.rn.f32 	%f1745, %f781, %f778, %f722;
	fma.rn.f32 	%f1744, %f781, %f779, %f723;
	fma.rn.f32 	%f1743, %f781, %f780, %f724;
	fma.rn.f32 	%f1738, %f782, %f777, %f725;
	fma.rn.f32 	%f1737, %f782, %f778, %f726;
	fma.rn.f32 	%f1736, %f782, %f779, %f727;
	fma.rn.f32 	%f1735, %f782, %f780, %f728;
	fma.rn.f32 	%f1730, %f783, %f777, %f729;
	fma.rn.f32 	%f1729, %f783, %f778, %f730;
	fma.rn.f32 	%f1728, %f783, %f779, %f731;
	fma.rn.f32 	%f1727, %f783, %f780, %f732;
	fma.rn.f32 	%f1722, %f784, %f777, %f733;
	fma.rn.f32 	%f1721, %f784, %f778, %f734;
	fma.rn.f32 	%f1720, %f784, %f779, %f735;
	fma.rn.f32 	%f1719, %f784, %f780, %f736;
	ld.shared.v4.f32 	{%f785, %f786, %f787, %f788}, [%r70+3600];
	fma.rn.f32 	%f1718, %f785, %f773, %f741;
	fma.rn.f32 	%f1717, %f785, %f774, %f742;
	fma.rn.f32 	%f1716, %f785, %f775, %f743;
	fma.rn.f32 	%f1715, %f785, %f776, %f744;
	fma.rn.f32 	%f1710, %f786, %f773, %f745;
	fma.rn.f32 	%f1709, %f786, %f774, %f746;
	fma.rn.f32 	%f1708, %f786, %f775, %f747;
	fma.rn.f32 	%f1707, %f786, %f776, %f748;
	fma.rn.f32 	%f1702, %f787, %f773, %f749;
	fma.rn.f32 	%f1701, %f787, %f774, %f750;
	fma.rn.f32 	%f1700, %f787, %f775, %f751;
	fma.rn.f32 	%f1699, %f787, %f776, %f752;
	fma.rn.f32 	%f1694, %f788, %f773, %f753;
	fma.rn.f32 	%f1693, %f788, %f774, %f754;
	fma.rn.f32 	%f1692, %f788, %f775, %f755;
	fma.rn.f32 	%f1691, %f788, %f776, %f756;
	fma.rn.f32 	%f1714, %f785, %f777, %f757;
	fma.rn.f32 	%f1713, %f785, %f778, %f758;
	fma.rn.f32 	%f1712, %f785, %f779, %f759;
	fma.rn.f32 	%f1711, %f785, %f780, %f760;
	fma.rn.f32 	%f1706, %f786, %f777, %f761;
	fma.rn.f32 	%f1705, %f786, %f778, %f762;
	fma.rn.f32 	%f1704, %f786, %f779, %f763;
	fma.rn.f32 	%f1703, %f786, %f780, %f764;
	fma.rn.f32 	%f1698, %f787, %f777, %f765;
	fma.rn.f32 	%f1697, %f787, %f778, %f766;
	fma.rn.f32 	%f1696, %f787, %f779, %f767;
	fma.rn.f32 	%f1695, %f787, %f780, %f768;
	fma.rn.f32 	%f1690, %f788, %f777, %f769;
	fma.rn.f32 	%f1689, %f788, %f778, %f770;
	fma.rn.f32 	%f1688, %f788, %f779, %f771;
	fma.rn.f32 	%f1687, %f788, %f780, %f772;
	xor.b64  	%rd67, %rd67, 1;
	bar.sync 	0;
	add.s64 	%rd65, %rd65, 32;
	shl.b32 	%r71, %r96, 3;
	add.s32 	%r101, %r101, %r71;
	add.s32 	%r7, %r100, 8;
	add.s32 	%r72, %r100, 16;
	setp.lt.s32 	%p2, %r72, %r99;
	mov.u32 	%r100, %r7;
	@%p2 bra 	$L__BB0_2;
	cvt.u32.u64 	%r102, %rd67;
$L__BB0_4:
	ld.param.f32 	%f1622, [_Z9matrixMulPKfS0_Pfiiiff_param_7];
	ld.param.f32 	%f1621, [_Z9matrixMulPKfS0_Pfiiiff_param_6];
	ld.param.u32 	%r97, [_Z9matrixMulPKfS0_Pfiiiff_param_4];
	ld.param.u64 	%rd64, [_Z9matrixMulPKfS0_Pfiiiff_param_2];
	cvta.to.global.u64 	%rd47, %rd64;
	shl.b32 	%r73, %r102, 12;
	mov.u32 	%r74, _ZZ9matrixMulPKfS0_PfiiiffE4subB;
	add.s32 	%r75, %r74, %r73;
	mov.u32 	%r76, %tid.y;
	shl.b32 	%r77, %r76, 3;
	mov.u32 	%r78, _ZZ9matrixMulPKfS0_PfiiiffE4subA;
	add.s32 	%r79, %r78, %r73;
	mov.u32 	%r80, %tid.x;
	shl.b32 	%r81, %r80, 3;
	shl.b32 	%r82, %r76, 5;
	add.s32 	%r83, %r75, %r82;
	ld.shared.v4.f32 	{%f789, %f790, %f791, %f792}, [%r83];
	ld.shared.v4.f32 	{%f793, %f794, %f795, %f796}, [%r83+16];
	shl.b32 	%r84, %r80, 5;
	add.s32 	%r85, %r79, %r84;
	ld.shared.v4.f32 	{%f797, %f798, %f799, %f800}, [%r85];
	fma.rn.f32 	%f801, %f797, %f789, %f1750;
	fma.rn.f32 	%f802, %f797, %f790, %f1749;
	fma.rn.f32 	%f803, %f797, %f791, %f1748;
	fma.rn.f32 	%f804, %f797, %f792, %f1747;
	fma.rn.f32 	%f805, %f798, %f789, %f1742;
	fma.rn.f32 	%f806, %f798, %f790, %f1741;
	fma.rn.f32 	%f807, %f798, %f791, %f1740;
	fma.rn.f32 	%f808, %f798, %f792, %f1739;
	fma.rn.f32 	%f809, %f799, %f789, %f1734;
	fma.rn.f32 	%f810, %f799, %f790, %f1733;
	fma.rn.f32 	%f811, %f799, %f791, %f1732;
	fma.rn.f32 	%f812, %f799, %f792, %f1731;
	fma.rn.f32 	%f813, %f800, %f789, %f1726;
	fma.rn.f32 	%f814, %f800, %f790, %f1725;
	fma.rn.f32 	%f815, %f800, %f791, %f1724;
	fma.rn.f32 	%f816, %f800, %f792, %f1723;
	fma.rn.f32 	%f817, %f797, %f793, %f1746;
	fma.rn.f32 	%f818, %f797, %f794, %f1745;
	fma.rn.f32 	%f819, %f797, %f795, %f1744;
	fma.rn.f32 	%f820, %f797, %f796, %f1743;
	fma.rn.f32 	%f821, %f798, %f793, %f1738;
	fma.rn.f32 	%f822, %f798, %f794, %f1737;
	fma.rn.f32 	%f823, %f798, %f795, %f1736;
	fma.rn.f32 	%f824, %f798, %f796, %f1735;
	fma.rn.f32 	%f825, %f799, %f793, %f1730;
	fma.rn.f32 	%f826, %f799, %f794, %f1729;
	fma.rn.f32 	%f827, %f799, %f795, %f1728;
	fma.rn.f32 	%f828, %f799, %f796, %f1727;
	fma.rn.f32 	%f829, %f800, %f793, %f1722;
	fma.rn.f32 	%f830, %f800, %f794, %f1721;
	fma.rn.f32 	%f831, %f800, %f795, %f1720;
	fma.rn.f32 	%f832, %f800, %f796, %f1719;
	ld.shared.v4.f32 	{%f833, %f834, %f835, %f836}, [%r85+16];
	fma.rn.f32 	%f837, %f833, %f789, %f1718;
	fma.rn.f32 	%f838, %f833, %f790, %f1717;
	fma.rn.f32 	%f839, %f833, %f791, %f1716;
	fma.rn.f32 	%f840, %f833, %f792, %f1715;
	fma.rn.f32 	%f841, %f834, %f789, %f1710;
	fma.rn.f32 	%f842, %f834, %f790, %f1709;
	fma.rn.f32 	%f843, %f834, %f791, %f1708;
	fma.rn.f32 	%f844, %f834, %f792, %f1707;
	fma.rn.f32 	%f845, %f835, %f789, %f1702;
	fma.rn.f32 	%f846, %f835, %f790, %f1701;
	fma.rn.f32 	%f847, %f835, %f791, %f1700;
	fma.rn.f32 	%f848, %f835, %f792, %f1699;
	fma.rn.f32 	%f849, %f836, %f789, %f1694;
	fma.rn.f32 	%f850, %f836, %f790, %f1693;
	fma.rn.f32 	%f851, %f836, %f791, %f1692;
	fma.rn.f32 	%f852, %f836, %f792, %f1691;
	fma.rn.f32 	%f853, %f833, %f793, %f1714;
	fma.rn.f32 	%f854, %f833, %f794, %f1713;
	fma.rn.f32 	%f855, %f833, %f795, %f1712;
	fma.rn.f32 	%f856, %f833, %f796, %f1711;
	fma.rn.f32 	%f857, %f834, %f793, %f1706;
	fma.rn.f32 	%f858, %f834, %f794, %f1705;
	fma.rn.f32 	%f859, %f834, %f795, %f1704;
	fma.rn.f32 	%f860, %f834, %f796, %f1703;
	fma.rn.f32 	%f861, %f835, %f793, %f1698;
	fma.rn.f32 	%f862, %f835, %f794, %f1697;
	fma.rn.f32 	%f863, %f835, %f795, %f1696;
	fma.rn.f32 	%f864, %f835, %f796, %f1695;
	fma.rn.f32 	%f865, %f836, %f793, %f1690;
	fma.rn.f32 	%f866, %f836, %f794, %f1689;
	fma.rn.f32 	%f867, %f836, %f795, %f1688;
	fma.rn.f32 	%f868, %f836, %f796, %f1687;
	ld.shared.v4.f32 	{%f869, %f870, %f871, %f872}, [%r83+512];
	ld.shared.v4.f32 	{%f873, %f874, %f875, %f876}, [%r83+528];
	ld.shared.v4.f32 	{%f877, %f878, %f879, %f880}, [%r85+512];
	fma.rn.f32 	%f881, %f877, %f869, %f801;
	fma.rn.f32 	%f882, %f877, %f870, %f802;
	fma.rn.f32 	%f883, %f877, %f871, %f803;
	fma.rn.f32 	%f884, %f877, %f872, %f804;
	fma.rn.f32 	%f885, %f878, %f869, %f805;
	fma.rn.f32 	%f886, %f878, %f870, %f806;
	fma.rn.f32 	%f887, %f878, %f871, %f807;
	fma.rn.f32 	%f888, %f878, %f872, %f808;
	fma.rn.f32 	%f889, %f879, %f869, %f809;
	fma.rn.f32 	%f890, %f879, %f870, %f810;
	fma.rn.f32 	%f891, %f879, %f871, %f811;
	fma.rn.f32 	%f892, %f879, %f872, %f812;
	fma.rn.f32 	%f893, %f880, %f869, %f813;
	fma.rn.f32 	%f894, %f880, %f870, %f814;
	fma.rn.f32 	%f895, %f880, %f871, %f815;
	fma.rn.f32 	%f896, %f880, %f872, %f816;
	fma.rn.f32 	%f897, %f877, %f873, %f817;
	fma.rn.f32 	%f898, %f877, %f874, %f818;
	fma.rn.f32 	%f899, %f877, %f875, %f819;
	fma.rn.f32 	%f900, %f877, %f876, %f820;
	fma.rn.f32 	%f901, %f878, %f873, %f821;
	fma.rn.f32 	%f902, %f878, %f874, %f822;
	fma.rn.f32 	%f903, %f878, %f875, %f823;
	fma.rn.f32 	%f904, %f878, %f876, %f824;
	fma.rn.f32 	%f905, %f879, %f873, %f825;
	fma.rn.f32 	%f906, %f879, %f874, %f826;
	fma.rn.f32 	%f907, %f879, %f875, %f827;
	fma.rn.f32 	%f908, %f879, %f876, %f828;
	fma.rn.f32 	%f909, %f880, %f873, %f829;
	fma.rn.f32 	%f910, %f880, %f874, %f830;
	fma.rn.f32 	%f911, %f880, %f875, %f831;
	fma.rn.f32 	%f912, %f880, %f876, %f832;
	ld.shared.v4.f32 	{%f913, %f914, %f915, %f916}, [%r85+528];
	fma.rn.f32 	%f917, %f913, %f869, %f837;
	fma.rn.f32 	%f918, %f913, %f870, %f838;
	fma.rn.f32 	%f919, %f913, %f871, %f839;
	fma.rn.f32 	%f920, %f913, %f872, %f840;
	fma.rn.f32 	%f921, %f914, %f869, %f841;
	fma.rn.f32 	%f922, %f914, %f870, %f842;
	fma.rn.f32 	%f923, %f914, %f871, %f843;
	fma.rn.f32 	%f924, %f914, %f872, %f844;
	fma.rn.f32 	%f925, %f915, %f869, %f845;
	fma.rn.f32 	%f926, %f915, %f870, %f846;
	fma.rn.f32 	%f927, %f915, %f871, %f847;
	fma.rn.f32 	%f928, %f915, %f872, %f848;
	fma.rn.f32 	%f929, %f916, %f869, %f849;
	fma.rn.f32 	%f930, %f916, %f870, %f850;
	fma.rn.f32 	%f931, %f916, %f871, %f851;
	fma.rn.f32 	%f932, %f916, %f872, %f852;
	fma.rn.f32 	%f933, %f913, %f873, %f853;
	fma.rn.f32 	%f934, %f913, %f874, %f854;
	fma.rn.f32 	%f935, %f913, %f875, %f855;
	fma.rn.f32 	%f936, %f913, %f876, %f856;
	fma.rn.f32 	%f937, %f914, %f873, %f857;
	fma.rn.f32 	%f938, %f914, %f874, %f858;
	fma.rn.f32 	%f939, %f914, %f875, %f859;
	fma.rn.f32 	%f940, %f914, %f876, %f860;
	fma.rn.f32 	%f941, %f915, %f873, %f861;
	fma.rn.f32 	%f942, %f915, %f874, %f862;
	fma.rn.f32 	%f943, %f915, %f875, %f863;
	fma.rn.f32 	%f944, %f915, %f876, %f864;
	fma.rn.f32 	%f945, %f916, %f873, %f865;
	fma.rn.f32 	%f946, %f916, %f874, %f866;
	fma.rn.f32 	%f947, %f916, %f875, %f867;
	fma.rn.f32 	%f948, %f916, %f876, %f868;
	ld.shared.v4.f32 	{%f949, %f950, %f951, %f952}, [%r83+1024];
	ld.shared.v4.f32 	{%f953, %f954, %f955, %f956}, [%r83+1040];
	ld.shared.v4.f32 	{%f957, %f958, %f959, %f960}, [%r85+1024];
	fma.rn.f32 	%f961, %f957, %f949, %f881;
	fma.rn.f32 	%f962, %f957, %f950, %f882;
	fma.rn.f32 	%f963, %f957, %f951, %f883;
	fma.rn.f32 	%f964, %f957, %f952, %f884;
	fma.rn.f32 	%f965, %f958, %f949, %f885;
	fma.rn.f32 	%f966, %f958, %f950, %f886;
	fma.rn.f32 	%f967, %f958, %f951, %f887;
	fma.rn.f32 	%f968, %f958, %f952, %f888;
	fma.rn.f32 	%f969, %f959, %f949, %f889;
	fma.rn.f32 	%f970, %f959, %f950, %f890;
	fma.rn.f32 	%f971, %f959, %f951, %f891;
	fma.rn.f32 	%f972, %f959, %f952, %f892;
	fma.rn.f32 	%f973, %f960, %f949, %f893;
	fma.rn.f32 	%f974, %f960, %f950, %f894;
	fma.rn.f32 	%f975, %f960, %f951, %f895;
	fma.rn.f32 	%f976, %f960, %f952, %f896;
	fma.rn.f32 	%f977, %f957, %f953, %f897;
	fma.rn.f32 	%f978, %f957, %f954, %f898;
	fma.rn.f32 	%f979, %f957, %f955, %f899;
	fma.rn.f32 	%f980, %f957, %f956, %f900;
	fma.rn.f32 	%f981, %f958, %f953, %f901;
	fma.rn.f32 	%f982, %f958, %f954, %f902;
	fma.rn.f32 	%f983, %f958, %f955, %f903;
	fma.rn.f32 	%f984, %f958, %f956, %f904;
	fma.rn.f32 	%f985, %f959, %f953, %f905;
	fma.rn.f32 	%f986, %f959, %f954, %f906;
	fma.rn.f32 	%f987, %f959, %f955, %f907;
	fma.rn.f32 	%f988, %f959, %f956, %f908;
	fma.rn.f32 	%f989, %f960, %f953, %f909;
	fma.rn.f32 	%f990, %f960, %f954, %f910;
	fma.rn.f32 	%f991, %f960, %f955, %f911;
	fma.rn.f32 	%f992, %f960, %f956, %f912;
	ld.shared.v4.f32 	{%f993, %f994, %f995, %f996}, [%r85+1040];
	fma.rn.f32 	%f997, %f993, %f949, %f917;
	fma.rn.f32 	%f998, %f993, %f950, %f918;
	fma.rn.f32 	%f999, %f993, %f951, %f919;
	fma.rn.f32 	%f1000, %f993, %f952, %f920;
	fma.rn.f32 	%f1001, %f994, %f949, %f921;
	fma.rn.f32 	%f1002, %f994, %f950, %f922;
	fma.rn.f32 	%f1003, %f994, %f951, %f923;
	fma.rn.f32 	%f1004, %f994, %f952, %f924;
	fma.rn.f32 	%f1005, %f995, %f949, %f925;
	fma.rn.f32 	%f1006, %f995, %f950, %f926;
	fma.rn.f32 	%f1007, %f995, %f951, %f927;
	fma.rn.f32 	%f1008, %f995, %f952, %f928;
	fma.rn.f32 	%f1009, %f996, %f949, %f929;
	fma.rn.f32 	%f1010, %f996, %f950, %f930;
	fma.rn.f32 	%f1011, %f996, %f951, %f931;
	fma.rn.f32 	%f1012, %f996, %f952, %f932;
	fma.rn.f32 	%f1013, %f993, %f953, %f933;
	fma.rn.f32 	%f1014, %f993, %f954, %f934;
	fma.rn.f32 	%f1015, %f993, %f955, %f935;
	fma.rn.f32 	%f1016, %f993, %f956, %f936;
	fma.rn.f32 	%f1017, %f994, %f953, %f937;
	fma.rn.f32 	%f1018, %f994, %f954, %f938;
	fma.rn.f32 	%f1019, %f994, %f955, %f939;
	fma.rn.f32 	%f1020, %f994, %f956, %f940;
	fma.rn.f32 	%f1021, %f995, %f953, %f941;
	fma.rn.f32 	%f1022, %f995, %f954, %f942;
	fma.rn.f32 	%f1023, %f995, %f955, %f943;
	fma.rn.f32 	%f1024, %f995, %f956, %f944;
	fma.rn.f32 	%f1025, %f996, %f953, %f945;
	fma.rn.f32 	%f1026, %f996, %f954, %f946;
	fma.rn.f32 	%f1027, %f996, %f955, %f947;
	fma.rn.f32 	%f1028, %f996, %f956, %f948;
	ld.shared.v4.f32 	{%f1029, %f1030, %f1031, %f1032}, [%r83+1536];
	ld.shared.v4.f32 	{%f1033, %f1034, %f1035, %f1036}, [%r83+1552];
	ld.shared.v4.f32 	{%f1037, %f1038, %f1039, %f1040}, [%r85+1536];
	fma.rn.f32 	%f1041, %f1037, %f1029, %f961;
	fma.rn.f32 	%f1042, %f1037, %f1030, %f962;
	fma.rn.f32 	%f1043, %f1037, %f1031, %f963;
	fma.rn.f32 	%f1044, %f1037, %f1032, %f964;
	fma.rn.f32 	%f1045, %f1038, %f1029, %f965;
	fma.rn.f32 	%f1046, %f1038, %f1030, %f966;
	fma.rn.f32 	%f1047, %f1038, %f1031, %f967;
	fma.rn.f32 	%f1048, %f1038, %f1032, %f968;
	fma.rn.f32 	%f1049, %f1039, %f1029, %f969;
	fma.rn.f32 	%f1050, %f1039, %f1030, %f970;
	fma.rn.f32 	%f1051, %f1039, %f1031, %f971;
	fma.rn.f32 	%f1052, %f1039, %f1032, %f972;
	fma.rn.f32 	%f1053, %f1040, %f1029, %f973;
	fma.rn.f32 	%f1054, %f1040, %f1030, %f974;
	fma.rn.f32 	%f1055, %f1040, %f1031, %f975;
	fma.rn.f32 	%f1056, %f1040, %f1032, %f976;
	fma.rn.f32 	%f1057, %f1037, %f1033, %f977;
	fma.rn.f32 	%f1058, %f1037, %f1034, %f978;
	fma.rn.f32 	%f1059, %f1037, %f1035, %f979;
	fma.rn.f32 	%f1060, %f1037, %f1036, %f980;
	fma.rn.f32 	%f1061, %f1038, %f1033, %f981;
	fma.rn.f32 	%f1062, %f1038, %f1034, %f982;
	fma.rn.f32 	%f1063, %f1038, %f1035, %f983;
	fma.rn.f32 	%f1064, %f1038, %f1036, %f984;
	fma.rn.f32 	%f1065, %f1039, %f1033, %f985;
	fma.rn.f32 	%f1066, %f1039, %f1034, %f986;
	fma.rn.f32 	%f1067, %f1039, %f1035, %f987;
	fma.rn.f32 	%f1068, %f1039, %f1036, %f988;
	fma.rn.f32 	%f1069, %f1040, %f1033, %f989;
	fma.rn.f32 	%f1070, %f1040, %f1034, %f990;
	fma.rn.f32 	%f1071, %f1040, %f1035, %f991;
	fma.rn.f32 	%f1072, %f1040, %f1036, %f992;
	ld.shared.v4.f32 	{%f1073, %f1074, %f1075, %f1076}, [%r85+1552];
	fma.rn.f32 	%f1077, %f1073, %f1029, %f997;
	fma.rn.f32 	%f1078, %f1073, %f1030, %f998;
	fma.rn.f32 	%f1079, %f1073, %f1031, %f999;
	fma.rn.f32 	%f1080, %f1073, %f1032, %f1000;
	fma.rn.f32 	%f1081, %f1074, %f1029, %f1001;
	fma.rn.f32 	%f1082, %f1074, %f1030, %f1002;
	fma.rn.f32 	%f1083, %f1074, %f1031, %f1003;
	fma.rn.f32 	%f1084, %f1074, %f1032, %f1004;
	fma.rn.f32 	%f1085, %f1075, %f1029, %f1005;
	fma.rn.f32 	%f1086, %f1075, %f1030, %f1006;
	fma.rn.f32 	%f1087, %f1075, %f1031, %f1007;
	fma.rn.f32 	%f1088, %f1075, %f1032, %f1008;
	fma.rn.f32 	%f1089, %f1076, %f1029, %f1009;
	fma.rn.f32 	%f1090, %f1076, %f1030, %f1010;
	fma.rn.f32 	%f1091, %f1076, %f1031, %f1011;
	fma.rn.f32 	%f1092, %f1076, %f1032, %f1012;
	fma.rn.f32 	%f1093, %f1073, %f1033, %f1013;
	fma.rn.f32 	%f1094, %f1073, %f1034, %f1014;
	fma.rn.f32 	%f1095, %f1073, %f1035, %f1015;
	fma.rn.f32 	%f1096, %f1073, %f1036, %f1016;
	fma.rn.f32 	%f1097, %f1074, %f1033, %f1017;
	fma.rn.f32 	%f1098, %f1074, %f1034, %f1018;
	fma.rn.f32 	%f1099, %f1074, %f1035, %f1019;
	fma.rn.f32 	%f1100, %f1074, %f1036, %f1020;
	fma.rn.f32 	%f1101, %f1075, %f1033, %f1021;
	fma.rn.f32 	%f1102, %f1075, %f1034, %f1022;
	fma.rn.f32 	%f1103, %f1075, %f1035, %f1023;
	fma.rn.f32 	%f1104, %f1075, %f1036, %f1024;
	fma.rn.f32 	%f1105, %f1076, %f1033, %f1025;
	fma.rn.f32 	%f1106, %f1076, %f1034, %f1026;
	fma.rn.f32 	%f1107, %f1076, %f1035, %f1027;
	fma.rn.f32 	%f1108, %f1076, %f1036, %f1028;
	ld.shared.v4.f32 	{%f1109, %f1110, %f1111, %f1112}, [%r83+2048];
	ld.shared.v4.f32 	{%f1113, %f1114, %f1115, %f1116}, [%r83+2064];
	ld.shared.v4.f32 	{%f1117, %f1118, %f1119, %f1120}, [%r85+2048];
	fma.rn.f32 	%f1121, %f1117, %f1109, %f1041;
	fma.rn.f32 	%f1122, %f1117, %f1110, %f1042;
	fma.rn.f32 	%f1123, %f1117, %f1111, %f1043;
	fma.rn.f32 	%f1124, %f1117, %f1112, %f1044;
	fma.rn.f32 	%f1125, %f1118, %f1109, %f1045;
	fma.rn.f32 	%f1126, %f1118, %f1110, %f1046;
	fma.rn.f32 	%f1127, %f1118, %f1111, %f1047;
	fma.rn.f32 	%f1128, %f1118, %f1112, %f1048;
	fma.rn.f32 	%f1129, %f1119, %f1109, %f1049;
	fma.rn.f32 	%f1130, %f1119, %f1110, %f1050;
	fma.rn.f32 	%f1131, %f1119, %f1111, %f1051;
	fma.rn.f32 	%f1132, %f1119, %f1112, %f1052;
	fma.rn.f32 	%f1133, %f1120, %f1109, %f1053;
	fma.rn.f32 	%f1134, %f1120, %f1110, %f1054;
	fma.rn.f32 	%f1135, %f1120, %f1111, %f1055;
	fma.rn.f32 	%f1136, %f1120, %f1112, %f1056;
	fma.rn.f32 	%f1137, %f1117, %f1113, %f1057;
	fma.rn.f32 	%f1138, %f1117, %f1114, %f1058;
	fma.rn.f32 	%f1139, %f1117, %f1115, %f1059;
	fma.rn.f32 	%f1140, %f1117, %f1116, %f1060;
	fma.rn.f32 	%f1141, %f1118, %f1113, %f1061;
	fma.rn.f32 	%f1142, %f1118, %f1114, %f1062;
	fma.rn.f32 	%f1143, %f1118, %f1115, %f1063;
	fma.rn.f32 	%f1144, %f1118, %f1116, %f1064;
	fma.rn.f32 	%f1145, %f1119, %f1113, %f1065;
	fma.rn.f32 	%f1146, %f1119, %f1114, %f1066;
	fma.rn.f32 	%f1147, %f1119, %f1115, %f1067;
	fma.rn.f32 	%f1148, %f1119, %f1116, %f1068;
	fma.rn.f32 	%f1149, %f1120, %f1113, %f1069;
	fma.rn.f32 	%f1150, %f1120, %f1114, %f1070;
	fma.rn.f32 	%f1151, %f1120, %f1115, %f1071;
	fma.rn.f32 	%f1152, %f1120, %f1116, %f1072;
	ld.shared.v4.f32 	{%f1153, %f1154, %f1155, %f1156}, [%r85+2064];
	fma.rn.f32 	%f1157, %f1153, %f1109, %f1077;
	fma.rn.f32 	%f1158, %f1153, %f1110, %f1078;
	fma.rn.f32 	%f1159, %f1153, %f1111, %f1079;
	fma.rn.f32 	%f1160, %f1153, %f1112, %f1080;
	fma.rn.f32 	%f1161, %f1154, %f1109, %f1081;
	fma.rn.f32 	%f1162, %f1154, %f1110, %f1082;
	fma.rn.f32 	%f1163, %f1154, %f1111, %f1083;
	fma.rn.f32 	%f1164, %f1154, %f1112, %f1084;
	fma.rn.f32 	%f1165, %f1155, %f1109, %f1085;
	fma.rn.f32 	%f1166, %f1155, %f1110, %f1086;
	fma.rn.f32 	%f1167, %f1155, %f1111, %f1087;
	fma.rn.f32 	%f1168, %f1155, %f1112, %f1088;
	fma.rn.f32 	%f1169, %f1156, %f1109, %f1089;
	fma.rn.f32 	%f1170, %f1156, %f1110, %f1090;
	fma.rn.f32 	%f1171, %f1156, %f1111, %f1091;
	fma.rn.f32 	%f1172, %f1156, %f1112, %f1092;
	fma.rn.f32 	%f1173, %f1153, %f1113, %f1093;
	fma.rn.f32 	%f1174, %f1153, %f1114, %f1094;
	fma.rn.f32 	%f1175, %f1153, %f1115, %f1095;
	fma.rn.f32 	%f1176, %f1153, %f1116, %f1096;
	fma.rn.f32 	%f1177, %f1154, %f1113, %f1097;
	fma.rn.f32 	%f1178, %f1154, %f1114, %f1098;
	fma.rn.f32 	%f1179, %f1154, %f1115, %f1099;
	fma.rn.f32 	%f1180, %f1154, %f1116, %f1100;
	fma.rn.f32 	%f1181, %f1155, %f1113, %f1101;
	fma.rn.f32 	%f1182, %f1155, %f1114, %f1102;
	fma.rn.f32 	%f1183, %f1155, %f1115, %f1103;
	fma.rn.f32 	%f1184, %f1155, %f1116, %f1104;
	fma.rn.f32 	%f1185, %f1156, %f1113, %f1105;
	fma.rn.f32 	%f1186, %f1156, %f1114, %f1106;
	fma.rn.f32 	%f1187, %f1156, %f1115, %f1107;
	fma.rn.f32 	%f1188, %f1156, %f1116, %f1108;
	ld.shared.v4.f32 	{%f1189, %f1190, %f1191, %f1192}, [%r83+2560];
	ld.shared.v4.f32 	{%f1193, %f1194, %f1195, %f1196}, [%r83+2576];
	ld.shared.v4.f32 	{%f1197, %f1198, %f1199, %f1200}, [%r85+2560];
	fma.rn.f32 	%f1201, %f1197, %f1189, %f1121;
	fma.rn.f32 	%f1202, %f1197, %f1190, %f1122;
	fma.rn.f32 	%f1203, %f1197, %f1191, %f1123;
	fma.rn.f32 	%f1204, %f1197, %f1192, %f1124;
	fma.rn.f32 	%f1205, %f1198, %f1189, %f1125;
	fma.rn.f32 	%f1206, %f1198, %f1190, %f1126;
	fma.rn.f32 	%f1207, %f1198, %f1191, %f1127;
	fma.rn.f32 	%f1208, %f1198, %f1192, %f1128;
	fma.rn.f32 	%f1209, %f1199, %f1189, %f1129;
	fma.rn.f32 	%f1210, %f1199, %f1190, %f1130;
	fma.rn.f32 	%f1211, %f1199, %f1191, %f1131;
	fma.rn.f32 	%f1212, %f1199, %f1192, %f1132;
	fma.rn.f32 	%f1213, %f1200, %f1189, %f1133;
	fma.rn.f32 	%f1214, %f1200, %f1190, %f1134;
	fma.rn.f32 	%f1215, %f1200, %f1191, %f1135;
	fma.rn.f32 	%f1216, %f1200, %f1192, %f1136;
	fma.rn.f32 	%f1217, %f1197, %f1193, %f1137;
	fma.rn.f32 	%f1218, %f1197, %f1194, %f1138;
	fma.rn.f32 	%f1219, %f1197, %f1195, %f1139;
	fma.rn.f32 	%f1220, %f1197, %f1196, %f1140;
	fma.rn.f32 	%f1221, %f1198, %f1193, %f1141;
	fma.rn.f32 	%f1222, %f1198, %f1194, %f1142;
	fma.rn.f32 	%f1223, %f1198, %f1195, %f1143;
	fma.rn.f32 	%f1224, %f1198, %f1196, %f1144;
	fma.rn.f32 	%f1225, %f1199, %f1193, %f1145;
	fma.rn.f32 	%f1226, %f1199, %f1194, %f1146;
	fma.rn.f32 	%f1227, %f1199, %f1195, %f1147;
	fma.rn.f32 	%f1228, %f1199, %f1196, %f1148;
	fma.rn.f32 	%f1229, %f1200, %f1193, %f1149;
	fma.rn.f32 	%f1230, %f1200, %f1194, %f1150;
	fma.rn.f32 	%f1231, %f1200, %f1195, %f1151;
	fma.rn.f32 	%f1232, %f1200, %f1196, %f1152;
	ld.shared.v4.f32 	{%f1233, %f1234, %f1235, %f1236}, [%r85+2576];
	fma.rn.f32 	%f1237, %f1233, %f1189, %f1157;
	fma.rn.f32 	%f1238, %f1233, %f1190, %f1158;
	fma.rn.f32 	%f1239, %f1233, %f1191, %f1159;
	fma.rn.f32 	%f1240, %f1233, %f1192, %f1160;
	fma.rn.f32 	%f1241, %f1234, %f1189, %f1161;
	fma.rn.f32 	%f1242, %f1234, %f1190, %f1162;
	fma.rn.f32 	%f1243, %f1234, %f1191, %f1163;
	fma.rn.f32 	%f1244, %f1234, %f1192, %f1164;
	fma.rn.f32 	%f1245, %f1235, %f1189, %f1165;
	fma.rn.f32 	%f1246, %f1235, %f1190, %f1166;
	fma.rn.f32 	%f1247, %f1235, %f1191, %f1167;
	fma.rn.f32 	%f1248, %f1235, %f1192, %f1168;
	fma.rn.f32 	%f1249, %f1236, %f1189, %f1169;
	fma.rn.f32 	%f1250, %f1236, %f1190, %f1170;
	fma.rn.f32 	%f1251, %f1236, %f1191, %f1171;
	fma.rn.f32 	%f1252, %f1236, %f1192, %f1172;
	fma.rn.f32 	%f1253, %f1233, %f1193, %f1173;
	fma.rn.f32 	%f1254, %f1233, %f1194, %f1174;
	fma.rn.f32 	%f1255, %f1233, %f1195, %f1175;
	fma.rn.f32 	%f1256, %f1233, %f1196, %f1176;
	fma.rn.f32 	%f1257, %f1234, %f1193, %f1177;
	fma.rn.f32 	%f1258, %f1234, %f1194, %f1178;
	fma.rn.f32 	%f1259, %f1234, %f1195, %f1179;
	fma.rn.f32 	%f1260, %f1234, %f1196, %f1180;
	fma.rn.f32 	%f1261, %f1235, %f1193, %f1181;
	fma.rn.f32 	%f1262, %f1235, %f1194, %f1182;
	fma.rn.f32 	%f1263, %f1235, %f1195, %f1183;
	fma.rn.f32 	%f1264, %f1235, %f1196, %f1184;
	fma.rn.f32 	%f1265, %f1236, %f1193, %f1185;
	fma.rn.f32 	%f1266, %f1236, %f1194, %f1186;
	fma.rn.f32 	%f1267, %f1236, %f1195, %f1187;
	fma.rn.f32 	%f1268, %f1236, %f1196, %f1188;
	ld.shared.v4.f32 	{%f1269, %f1270, %f1271, %f1272}, [%r83+3072];
	ld.shared.v4.f32 	{%f1273, %f1274, %f1275, %f1276}, [%r83+3088];
	ld.shared.v4.f32 	{%f1277, %f1278, %f1279, %f1280}, [%r85+3072];
	fma.rn.f32 	%f1281, %f1277, %f1269, %f1201;
	fma.rn.f32 	%f1282, %f1277, %f1270, %f1202;
	fma.rn.f32 	%f1283, %f1277, %f1271, %f1203;
	fma.rn.f32 	%f1284, %f1277, %f1272, %f1204;
	fma.rn.f32 	%f1285, %f1278, %f1269, %f1205;
	fma.rn.f32 	%f1286, %f1278, %f1270, %f1206;
	fma.rn.f32 	%f1287, %f1278, %f1271, %f1207;
	fma.rn.f32 	%f1288, %f1278, %f1272, %f1208;
	fma.rn.f32 	%f1289, %f1279, %f1269, %f1209;
	fma.rn.f32 	%f1290, %f1279, %f1270, %f1210;
	fma.rn.f32 	%f1291, %f1279, %f1271, %f1211;
	fma.rn.f32 	%f1292, %f1279, %f1272, %f1212;
	fma.rn.f32 	%f1293, %f1280, %f1269, %f1213;
	fma.rn.f32 	%f1294, %f1280, %f1270, %f1214;
	fma.rn.f32 	%f1295, %f1280, %f1271, %f1215;
	fma.rn.f32 	%f1296, %f1280, %f1272, %f1216;
	fma.rn.f32 	%f1297, %f1277, %f1273, %f1217;
	fma.rn.f32 	%f1298, %f1277, %f1274, %f1218;
	fma.rn.f32 	%f1299, %f1277, %f1275, %f1219;
	fma.rn.f32 	%f1300, %f1277, %f1276, %f1220;
	fma.rn.f32 	%f1301, %f1278, %f1273, %f1221;
	fma.rn.f32 	%f1302, %f1278, %f1274, %f1222;
	fma.rn.f32 	%f1303, %f1278, %f1275, %f1223;
	fma.rn.f32 	%f1304, %f1278, %f1276, %f1224;
	fma.rn.f32 	%f1305, %f1279, %f1273, %f1225;
	fma.rn.f32 	%f1306, %f1279, %f1274, %f1226;
	fma.rn.f32 	%f1307, %f1279, %f1275, %f1227;
	fma.rn.f32 	%f1308, %f1279, %f1276, %f1228;
	fma.rn.f32 	%f1309, %f1280, %f1273, %f1229;
	fma.rn.f32 	%f1310, %f1280, %f1274, %f1230;
	fma.rn.f32 	%f1311, %f1280, %f1275, %f1231;
	fma.rn.f32 	%f1312, %f1280, %f1276, %f1232;
	ld.shared.v4.f32 	{%f1313, %f1314, %f1315, %f1316}, [%r85+3088];
	fma.rn.f32 	%f1317, %f1313, %f1269, %f1237;
	fma.rn.f32 	%f1318, %f1313, %f1270, %f1238;
	fma.rn.f32 	%f1319, %f1313, %f1271, %f1239;
	fma.rn.f32 	%f1320, %f1313, %f1272, %f1240;
	fma.rn.f32 	%f1321, %f1314, %f1269, %f1241;
	fma.rn.f32 	%f1322, %f1314, %f1270, %f1242;
	fma.rn.f32 	%f1323, %f1314, %f1271, %f1243;
	fma.rn.f32 	%f1324, %f1314, %f1272, %f1244;
	fma.rn.f32 	%f1325, %f1315, %f1269, %f1245;
	fma.rn.f32 	%f1326, %f1315, %f1270, %f1246;
	fma.rn.f32 	%f1327, %f1315, %f1271, %f1247;
	fma.rn.f32 	%f1328, %f1315, %f1272, %f1248;
	fma.rn.f32 	%f1329, %f1316, %f1269, %f1249;
	fma.rn.f32 	%f1330, %f1316, %f1270, %f1250;
	fma.rn.f32 	%f1331, %f1316, %f1271, %f1251;
	fma.rn.f32 	%f1332, %f1316, %f1272, %f1252;
	fma.rn.f32 	%f1333, %f1313, %f1273, %f1253;
	fma.rn.f32 	%f1334, %f1313, %f1274, %f1254;
	fma.rn.f32 	%f1335, %f1313, %f1275, %f1255;
	fma.rn.f32 	%f1336, %f1313, %f1276, %f1256;
	fma.rn.f32 	%f1337, %f1314, %f1273, %f1257;
	fma.rn.f32 	%f1338, %f1314, %f1274, %f1258;
	fma.rn.f32 	%f1339, %f1314, %f1275, %f1259;
	fma.rn.f32 	%f1340, %f1314, %f1276, %f1260;
	fma.rn.f32 	%f1341, %f1315, %f1273, %f1261;
	fma.rn.f32 	%f1342, %f1315, %f1274, %f1262;
	fma.rn.f32 	%f1343, %f1315, %f1275, %f1263;
	fma.rn.f32 	%f1344, %f1315, %f1276, %f1264;
	fma.rn.f32 	%f1345, %f1316, %f1273, %f1265;
	fma.rn.f32 	%f1346, %f1316, %f1274, %f1266;
	fma.rn.f32 	%f1347, %f1316, %f1275, %f1267;
	fma.rn.f32 	%f1348, %f1316, %f1276, %f1268;
	ld.shared.v4.f32 	{%f1349, %f1350, %f1351, %f1352}, [%r83+3584];
	ld.shared.v4.f32 	{%f1353, %f1354, %f1355, %f1356}, [%r83+3600];
	ld.shared.v4.f32 	{%f1357, %f1358, %f1359, %f1360}, [%r85+3584];
	fma.rn.f32 	%f1361, %f1357, %f1349, %f1281;
	fma.rn.f32 	%f1362, %f1357, %f1350, %f1282;
	fma.rn.f32 	%f1363, %f1357, %f1351, %f1283;
	fma.rn.f32 	%f1364, %f1357, %f1352, %f1284;
	fma.rn.f32 	%f1365, %f1358, %f1349, %f1285;
	fma.rn.f32 	%f1366, %f1358, %f1350, %f1286;
	fma.rn.f32 	%f1367, %f1358, %f1351, %f1287;
	fma.rn.f32 	%f1368, %f1358, %f1352, %f1288;
	fma.rn.f32 	%f1369, %f1359, %f1349, %f1289;
	fma.rn.f32 	%f1370, %f1359, %f1350, %f1290;
	fma.rn.f32 	%f1371, %f1359, %f1351, %f1291;
	fma.rn.f32 	%f1372, %f1359, %f1352, %f1292;
	fma.rn.f32 	%f1373, %f1360, %f1349, %f1293;
	fma.rn.f32 	%f1374, %f1360, %f1350, %f1294;
	fma.rn.f32 	%f1375, %f1360, %f1351, %f1295;
	fma.rn.f32 	%f1376, %f1360, %f1352, %f1296;
	fma.rn.f32 	%f1377, %f1357, %f1353, %f1297;
	fma.rn.f32 	%f1378, %f1357, %f1354, %f1298;
	fma.rn.f32 	%f1379, %f1357, %f1355, %f1299;
	fma.rn.f32 	%f1380, %f1357, %f1356, %f1300;
	fma.rn.f32 	%f1381, %f1358, %f1353, %f1301;
	fma.rn.f32 	%f1382, %f1358, %f1354, %f1302;
	fma.rn.f32 	%f1383, %f1358, %f1355, %f1303;
	fma.rn.f32 	%f1384, %f1358, %f1356, %f1304;
	fma.rn.f32 	%f1385, %f1359, %f1353, %f1305;
	fma.rn.f32 	%f1386, %f1359, %f1354, %f1306;
	fma.rn.f32 	%f1387, %f1359, %f1355, %f1307;
	fma.rn.f32 	%f1388, %f1359, %f1356, %f1308;
	fma.rn.f32 	%f1389, %f1360, %f1353, %f1309;
	fma.rn.f32 	%f1390, %f1360, %f1354, %f1310;
	fma.rn.f32 	%f1391, %f1360, %f1355, %f1311;
	fma.rn.f32 	%f1392, %f1360, %f1356, %f1312;
	ld.shared.v4.f32 	{%f1393, %f1394, %f1395, %f1396}, [%r85+3600];
	fma.rn.f32 	%f1397, %f1393, %f1349, %f1317;
	fma.rn.f32 	%f1398, %f1393, %f1350, %f1318;
	fma.rn.f32 	%f1399, %f1393, %f1351, %f1319;
	fma.rn.f32 	%f1400, %f1393, %f1352, %f1320;
	fma.rn.f32 	%f1401, %f1394, %f1349, %f1321;
	fma.rn.f32 	%f1402, %f1394, %f1350, %f1322;
	fma.rn.f32 	%f1403, %f1394, %f1351, %f1323;
	fma.rn.f32 	%f1404, %f1394, %f1352, %f1324;
	fma.rn.f32 	%f1405, %f1395, %f1349, %f1325;
	fma.rn.f32 	%f1406, %f1395, %f1350, %f1326;
	fma.rn.f32 	%f1407, %f1395, %f1351, %f1327;
	fma.rn.f32 	%f1408, %f1395, %f1352, %f1328;
	fma.rn.f32 	%f1409, %f1396, %f1349, %f1329;
	fma.rn.f32 	%f1410, %f1396, %f1350, %f1330;
	fma.rn.f32 	%f1411, %f1396, %f1351, %f1331;
	fma.rn.f32 	%f1412, %f1396, %f1352, %f1332;
	fma.rn.f32 	%f1413, %f1393, %f1353, %f1333;
	fma.rn.f32 	%f1414, %f1393, %f1354, %f1334;
	fma.rn.f32 	%f1415, %f1393, %f1355, %f1335;
	fma.rn.f32 	%f1416, %f1393, %f1356, %f1336;
	fma.rn.f32 	%f1417, %f1394, %f1353, %f1337;
	fma.rn.f32 	%f1418, %f1394, %f1354, %f1338;
	fma.rn.f32 	%f1419, %f1394, %f1355, %f1339;
	fma.rn.f32 	%f1420, %f1394, %f1356, %f1340;
	fma.rn.f32 	%f1421, %f1395, %f1353, %f1341;
	fma.rn.f32 	%f1422, %f1395, %f1354, %f1342;
	fma.rn.f32 	%f1423, %f1395, %f1355, %f1343;
	fma.rn.f32 	%f1424, %f1395, %f1356, %f1344;
	fma.rn.f32 	%f1425, %f1396, %f1353, %f1345;
	fma.rn.f32 	%f1426, %f1396, %f1354, %f1346;
	fma.rn.f32 	%f1427, %f1396, %f1355, %f1347;
	fma.rn.f32 	%f1428, %f1396, %f1356, %f1348;
	mov.u32 	%r86, %ntid.x;
	mov.u32 	%r87, %ctaid.x;
	mul.lo.s32 	%r88, %r86, %r87;
	shl.b32 	%r89, %r88, 3;
	cvt.s64.s32 	%rd48, %r89;
	cvt.u64.u32 	%rd49, %r81;
	add.s64 	%rd50, %rd48, %rd49;
	cvt.s64.s32 	%rd51, %r97;
	mov.u32 	%r90, %ntid.y;
	mov.u32 	%r91, %ctaid.y;
	mul.lo.s32 	%r92, %r90, %r91;
	shl.b32 	%r93, %r92, 3;
	add.s32 	%r94, %r93, %r77;
	cvt.u64.u32 	%rd52, %r94;
	mad.lo.s64 	%rd53, %rd50, %rd51, %rd52;
	shl.b64 	%rd54, %rd53, 2;
	add.s64 	%rd55, %rd47, %rd54;
	ld.global.f32 	%f1429, [%rd55];
	mul.f32 	%f1430, %f1621, %f1361;
	fma.rn.f32 	%f1431, %f1622, %f1429, %f1430;
	st.global.f32 	[%rd55], %f1431;
	ld.global.f32 	%f1432, [%rd55+4];
	mul.f32 	%f1433, %f1621, %f1362;
	fma.rn.f32 	%f1434, %f1622, %f1432, %f1433;
	st.global.f32 	[%rd55+4], %f1434;
	ld.global.f32 	%f1435, [%rd55+8];
	mul.f32 	%f1436, %f1621, %f1363;
	fma.rn.f32 	%f1437, %f1622, %f1435, %f1436;
	st.global.f32 	[%rd55+8], %f1437;
	ld.global.f32 	%f1438, [%rd55+12];
	mul.f32 	%f1439, %f1621, %f1364;
	fma.rn.f32 	%f1440, %f1622, %f1438, %f1439;
	st.global.f32 	[%rd55+12], %f1440;
	ld.global.f32 	%f1441, [%rd55+16];
	mul.f32 	%f1442, %f1621, %f1377;
	fma.rn.f32 	%f1443, %f1622, %f1441, %f1442;
	st.global.f32 	[%rd55+16], %f1443;
	ld.global.f32 	%f1444, [%rd55+20];
	mul.f32 	%f1445, %f1621, %f1378;
	fma.rn.f32 	%f1446, %f1622, %f1444, %f1445;
	st.global.f32 	[%rd55+20], %f1446;
	ld.global.f32 	%f1447, [%rd55+24];
	mul.f32 	%f1448, %f1621, %f1379;
	fma.rn.f32 	%f1449, %f1622, %f1447, %f1448;
	st.global.f32 	[%rd55+24], %f1449;
	ld.global.f32 	%f1450, [%rd55+28];
	mul.f32 	%f1451, %f1621, %f1380;
	fma.rn.f32 	%f1452, %f1622, %f1450, %f1451;
	st.global.f32 	[%rd55+28], %f1452;
	mul.wide.s32 	%rd56, %r97, 4;
	add.s64 	%rd57, %rd55, %rd56;
	ld.global.f32 	%f1453, [%rd57];
	mul.f32 	%f1454, %f1621, %f1365;
	fma.rn.f32 	%f1455, %f1622, %f1453, %f1454;
	st.global.f32 	[%rd57], %f1455;
	ld.global.f32 	%f1456, [%rd57+4];
	mul.f32 	%f1457, %f1621, %f1366;
	fma.rn.f32 	%f1458, %f1622, %f1456, %f1457;
	st.global.f32 	[%rd57+4], %f1458;
	ld.global.f32 	%f1459, [%rd57+8];
	mul.f32 	%f1460, %f1621, %f1367;
	fma.rn.f32 	%f1461, %f1622, %f1459, %f1460;
	st.global.f32 	[%rd57+8], %f1461;
	ld.global.f32 	%f1462, [%rd57+12];
	mul.f32 	%f1463, %f1621, %f1368;
	fma.rn.f32 	%f1464, %f1622, %f1462, %f1463;
	st.global.f32 	[%rd57+12], %f1464;
	ld.global.f32 	%f1465, [%rd57+16];
	mul.f32 	%f1466, %f1621, %f1381;
	fma.rn.f32 	%f1467, %f1622, %f1465, %f1466;
	st.global.f32 	[%rd57+16], %f1467;
	ld.global.f32 	%f1468, [%rd57+20];
	mul.f32 	%f1469, %f1621, %f1382;
	fma.rn.f32 	%f1470, %f1622, %f1468, %f1469;
	st.global.f32 	[%rd57+20], %f1470;
	ld.global.f32 	%f1471, [%rd57+24];
	mul.f32 	%f1472, %f1621, %f1383;
	fma.rn.f32 	%f1473, %f1622, %f1471, %f1472;
	st.global.f32 	[%rd57+24], %f1473;
	ld.global.f32 	%f1474, [%rd57+28];
	mul.f32 	%f1475, %f1621, %f1384;
	fma.rn.f32 	%f1476, %f1622, %f1474, %f1475;
	st.global.f32 	[%rd57+28], %f1476;
	add.s64 	%rd58, %rd57, %rd56;
	ld.global.f32 	%f1477, [%rd58];
	mul.f32 	%f1478, %f1621, %f1369;
	fma.rn.f32 	%f1479, %f1622, %f1477, %f1478;
	st.global.f32 	[%rd58], %f1479;
	ld.global.f32 	%f1480, [%rd58+4];
	mul.f32 	%f1481, %f1621, %f1370;
	fma.rn.f32 	%f1482, %f1622, %f1480, %f1481;
	st.global.f32 	[%rd58+4], %f1482;
	ld.global.f32 	%f1483, [%rd58+8];
	mul.f32 	%f1484, %f1621, %f1371;
	fma.rn.f32 	%f1485, %f1622, %f1483, %f1484;
	st.global.f32 	[%rd58+8], %f1485;
	ld.global.f32 	%f1486, [%rd58+12];
	mul.f32 	%f1487, %f1621, %f1372;
	fma.rn.f32 	%f1488, %f1622, %f1486, %f1487;
	st.global.f32 	[%rd58+12], %f1488;
	ld.global.f32 	%f1489, [%rd58+16];
	mul.f32 	%f1490, %f1621, %f1385;
	fma.rn.f32 	%f1491, %f1622, %f1489, %f1490;
	st.global.f32 	[%rd58+16], %f1491;
	ld.global.f32 	%f1492, [%rd58+20];
	mul.f32 	%f1493, %f1621, %f1386;
	fma.rn.f32 	%f1494, %f1622, %f1492, %f1493;
	st.global.f32 	[%rd58+20], %f1494;
	ld.global.f32 	%f1495, [%rd58+24];
	mul.f32 	%f1496, %f1621, %f1387;
	fma.rn.f32 	%f1497, %f1622, %f1495, %f1496;
	st.global.f32 	[%rd58+24], %f1497;
	ld.global.f32 	%f1498, [%rd58+28];
	mul.f32 	%f1499, %f1621, %f1388;
	fma.rn.f32 	%f1500, %f1622, %f1498, %f1499;
	st.global.f32 	[%rd58+28], %f1500;
	add.s64 	%rd59, %rd58, %rd56;
	ld.global.f32 	%f1501, [%rd59];
	mul.f32 	%f1502, %f1621, %f1373;
	fma.rn.f32 	%f1503, %f1622, %f1501, %f1502;
	st.global.f32 	[%rd59], %f1503;
	ld.global.f32 	%f1504, [%rd59+4];
	mul.f32 	%f1505, %f1621, %f1374;
	fma.rn.f32 	%f1506, %f1622, %f1504, %f1505;
	st.global.f32 	[%rd59+4], %f1506;
	ld.global.f32 	%f1507, [%rd59+8];
	mul.f32 	%f1508, %f1621, %f1375;
	fma.rn.f32 	%f1509, %f1622, %f1507, %f1508;
	st.global.f32 	[%rd59+8], %f1509;
	ld.global.f32 	%f1510, [%rd59+12];
	mul.f32 	%f1511, %f1621, %f1376;
	fma.rn.f32 	%f1512, %f1622, %f1510, %f1511;
	st.global.f32 	[%rd59+12], %f1512;
	ld.global.f32 	%f1513, [%rd59+16];
	mul.f32 	%f1514, %f1621, %f1389;
	fma.rn.f32 	%f1515, %f1622, %f1513, %f1514;
	st.global.f32 	[%rd59+16], %f1515;
	ld.global.f32 	%f1516, [%rd59+20];
	mul.f32 	%f1517, %f1621, %f1390;
	fma.rn.f32 	%f1518, %f1622, %f1516, %f1517;
	st.global.f32 	[%rd59+20], %f1518;
	ld.global.f32 	%f1519, [%rd59+24];
	mul.f32 	%f1520, %f1621, %f1391;
	fma.rn.f32 	%f1521, %f1622, %f1519, %f1520;
	st.global.f32 	[%rd59+24], %f1521;
	ld.global.f32 	%f1522, [%rd59+28];
	mul.f32 	%f1523, %f1621, %f1392;
	fma.rn.f32 	%f1524, %f1622, %f1522, %f1523;
	st.global.f32 	[%rd59+28], %f1524;
	add.s64 	%rd60, %rd59, %rd56;
	ld.global.f32 	%f1525, [%rd60];
	mul.f32 	%f1526, %f1621, %f1397;
	fma.rn.f32 	%f1527, %f1622, %f1525, %f1526;
	st.global.f32 	[%rd60], %f1527;
	ld.global.f32 	%f1528, [%rd60+4];
	mul.f32 	%f1529, %f1621, %f1398;
	fma.rn.f32 	%f1530, %f1622, %f1528, %f1529;
	st.global.f32 	[%rd60+4], %f1530;
	ld.global.f32 	%f1531, [%rd60+8];
	mul.f32 	%f1532, %f1621, %f1399;
	fma.rn.f32 	%f1533, %f1622, %f1531, %f1532;
	st.global.f32 	[%rd60+8], %f1533;
	ld.global.f32 	%f1534, [%rd60+12];
	mul.f32 	%f1535, %f1621, %f1400;
	fma.rn.f32 	%f1536, %f1622, %f1534, %f1535;
	st.global.f32 	[%rd60+12], %f1536;
	ld.global.f32 	%f1537, [%rd60+16];
	mul.f32 	%f1538, %f1621, %f1413;
	fma.rn.f32 	%f1539, %f1622, %f1537, %f1538;
	st.global.f32 	[%rd60+16], %f1539;
	ld.global.f32 	%f1540, [%rd60+20];
	mul.f32 	%f1541, %f1621, %f1414;
	fma.rn.f32 	%f1542, %f1622, %f1540, %f1541;
	st.global.f32 	[%rd60+20], %f1542;
	ld.global.f32 	%f1543, [%rd60+24];
	mul.f32 	%f1544, %f1621, %f1415;
	fma.rn.f32 	%f1545, %f1622, %f1543, %f1544;
	st.global.f32 	[%rd60+24], %f1545;
	ld.global.f32 	%f1546, [%rd60+28];
	mul.f32 	%f1547, %f1621, %f1416;
	fma.rn.f32 	%f1548, %f1622, %f1546, %f1547;
	st.global.f32 	[%rd60+28], %f1548;
	add.s64 	%rd61, %rd60, %rd56;
	ld.global.f32 	%f1549, [%rd61];
	mul.f32 	%f1550, %f1621, %f1401;
	fma.rn.f32 	%f1551, %f1622, %f1549, %f1550;
	st.global.f32 	[%rd61], %f1551;
	ld.global.f32 	%f1552, [%rd61+4];
	mul.f32 	%f1553, %f1621, %f1402;
	fma.rn.f32 	%f1554, %f1622, %f1552, %f1553;
	st.global.f32 	[%rd61+4], %f1554;
	ld.global.f32 	%f1555, [%rd61+8];
	mul.f32 	%f1556, %f1621, %f1403;
	fma.rn.f32 	%f1557, %f1622, %f1555, %f1556;
	st.global.f32 	[%rd61+8], %f1557;
	ld.global.f32 	%f1558, [%rd61+12];
	mul.f32 	%f1559, %f1621, %f1404;
	fma.rn.f32 	%f1560, %f1622, %f1558, %f1559;
	st.global.f32 	[%rd61+12], %f1560;
	ld.global.f32 	%f1561, [%rd61+16];
	mul.f32 	%f1562, %f1621, %f1417;
	fma.rn.f32 	%f1563, %f1622, %f1561, %f1562;
	st.global.f32 	[%rd61+16], %f1563;
	ld.global.f32 	%f1564, [%rd61+20];
	mul.f32 	%f1565, %f1621, %f1418;
	fma.rn.f32 	%f1566, %f1622, %f1564, %f1565;
	st.global.f32 	[%rd61+20], %f1566;
	ld.global.f32 	%f1567, [%rd61+24];
	mul.f32 	%f1568, %f1621, %f1419;
	fma.rn.f32 	%f1569, %f1622, %f1567, %f1568;
	st.global.f32 	[%rd61+24], %f1569;
	ld.global.f32 	%f1570, [%rd61+28];
	mul.f32 	%f1571, %f1621, %f1420;
	fma.rn.f32 	%f1572, %f1622, %f1570, %f1571;
	st.global.f32 	[%rd61+28], %f1572;
	add.s64 	%rd62, %rd61, %rd56;
	ld.global.f32 	%f1573, [%rd62];
	mul.f32 	%f1574, %f1621, %f1405;
	fma.rn.f32 	%f1575, %f1622, %f1573, %f1574;
	st.global.f32 	[%rd62], %f1575;
	ld.global.f32 	%f1576, [%rd62+4];
	mul.f32 	%f1577, %f1621, %f1406;
	fma.rn.f32 	%f1578, %f1622, %f1576, %f1577;
	st.global.f32 	[%rd62+4], %f1578;
	ld.global.f32 	%f1579, [%rd62+8];
	mul.f32 	%f1580, %f1621, %f1407;
	fma.rn.f32 	%f1581, %f1622, %f1579, %f1580;
	st.global.f32 	[%rd62+8], %f1581;
	ld.global.f32 	%f1582, [%rd62+12];
	mul.f32 	%f1583, %f1621, %f1408;
	fma.rn.f32 	%f1584, %f1622, %f1582, %f1583;
	st.global.f32 	[%rd62+12], %f1584;
	ld.global.f32 	%f1585, [%rd62+16];
	mul.f32 	%f1586, %f1621, %f1421;
	fma.rn.f32 	%f1587, %f1622, %f1585, %f1586;
	st.global.f32 	[%rd62+16], %f1587;
	ld.global.f32 	%f1588, [%rd62+20];
	mul.f32 	%f1589, %f1621, %f1422;
	fma.rn.f32 	%f1590, %f1622, %f1588, %f1589;
	st.global.f32 	[%rd62+20], %f1590;
	ld.global.f32 	%f1591, [%rd62+24];
	mul.f32 	%f1592, %f1621, %f1423;
	fma.rn.f32 	%f1593, %f1622, %f1591, %f1592;
	st.global.f32 	[%rd62+24], %f1593;
	ld.global.f32 	%f1594, [%rd62+28];
	mul.f32 	%f1595, %f1621, %f1424;
	fma.rn.f32 	%f1596, %f1622, %f1594, %f1595;
	st.global.f32 	[%rd62+28], %f1596;
	add.s64 	%rd63, %rd62, %rd56;
	ld.global.f32 	%f1597, [%rd63];
	mul.f32 	%f1598, %f1621, %f1409;
	fma.rn.f32 	%f1599, %f1622, %f1597, %f1598;
	st.global.f32 	[%rd63], %f1599;
	ld.global.f32 	%f1600, [%rd63+4];
	mul.f32 	%f1601, %f1621, %f1410;
	fma.rn.f32 	%f1602, %f1622, %f1600, %f1601;
	st.global.f32 	[%rd63+4], %f1602;
	ld.global.f32 	%f1603, [%rd63+8];
	mul.f32 	%f1604, %f1621, %f1411;
	fma.rn.f32 	%f1605, %f1622, %f1603, %f1604;
	st.global.f32 	[%rd63+8], %f1605;
	ld.global.f32 	%f1606, [%rd63+12];
	mul.f32 	%f1607, %f1621, %f1412;
	fma.rn.f32 	%f1608, %f1622, %f1606, %f1607;
	st.global.f32 	[%rd63+12], %f1608;
	ld.global.f32 	%f1609, [%rd63+16];
	mul.f32 	%f1610, %f1621, %f1425;
	fma.rn.f32 	%f1611, %f1622, %f1609, %f1610;
	st.global.f32 	[%rd63+16], %f1611;
	ld.global.f32 	%f1612, [%rd63+20];
	mul.f32 	%f1613, %f1621, %f1426;
	fma.rn.f32 	%f1614, %f1622, %f1612, %f1613;
	st.global.f32 	[%rd63+20], %f1614;
	ld.global.f32 	%f1615, [%rd63+24];
	mul.f32 	%f1616, %f1621, %f1427;
	fma.rn.f32 	%f1617, %f1622, %f1615, %f1616;
	st.global.f32 	[%rd63+24], %f1617;
	ld.global.f32 	%f1618, [%rd63+28];
	mul.f32 	%f1619, %f1621, %f1428;
	fma.rn.f32 	%f1620, %f1622, %f1618, %f1619;
	st.global.f32 	[%rd63+28], %f1620;
	ret;

}


// ===== COMPILED SASS (sm_100) =====

	.target	sm_100

	.elftype	@"ET_EXEC"


//--------------------- .note.nv.tkinfo           --------------------------
	.section	.note.nv.tkinfo,"",@"SHT_NOTE"
	.sectionflags	@"SHF_NOTE_NV_TKINFO"
	.tkinfo
        /*0018*/ 	.word	0x00000002
        /*0030*/ 	.string	""
        /*0030*/ 	.string	"ptxas"
        /*0030*/ 	.string	"Cuda compilation tools, release 13.0, V13.0.88"
        /*0030*/ 	.string	"Build cuda_13.0.r13.0/compiler.36424714_0"
        /*0030*/ 	.string	"-arch sm_100 -m 64 "



//--------------------- .note.nv.cuinfo           --------------------------
	.section	.note.nv.cuinfo,"",@"SHT_NOTE"
	.sectionflags	@"SHF_NOTE_NV_CUINFO"
        /*0018*/ 	.short	0x0002
        /*001a*/ 	.short	0x0064
        /*001c*/ 	.short	0x0082
	.zero		2


//--------------------- .nv.info                  --------------------------
	.section	.nv.info,"",@"SHT_CUDA_INFO"
	.align	4


	//----- nvinfo : EIATTR_REGCOUNT
	.align		4
        /*0000*/ 	.byte	0x04, 0x2f
        /*0002*/ 	.short	(.L_1 - .L_0)
	.align		4
.L_0:
        /*0004*/ 	.word	index@(_Z9matrixMulPKfS0_Pfiiiff)
        /*0008*/ 	.word	0x00000066


	//----- nvinfo : EIATTR_FRAME_SIZE
	.align		4
.L_1:
        /*000c*/ 	.byte	0x04, 0x11
        /*000e*/ 	.short	(.L_3 - .L_2)
	.align		4
.L_2:
        /*0010*/ 	.word	index@(_Z9matrixMulPKfS0_Pfiiiff)
        /*0014*/ 	.word	0x00000000


	//----- nvinfo : EIATTR_MIN_STACK_SIZE
	.align		4
.L_3:
        /*0018*/ 	.byte	0x04, 0x12
        /*001a*/ 	.short	(.L_5 - .L_4)
	.align		4
.L_4:
        /*001c*/ 	.word	index@(_Z9matrixMulPKfS0_Pfiiiff)
        /*0020*/ 	.word	0x00000000
.L_5:


//--------------------- .nv.compat                --------------------------
	.section	.nv.compat,"",@"SHT_CUDA_COMPAT_INFO"
	.align	4
        /*0000*/ 	.byte	0x02, 0x09, 0x00, 0x00, 0x02, 0x02, 0x01, 0x00, 0x02, 0x05, 0x05, 0x00, 0x03, 0x07, 0x01, 0x01
        /*0010*/ 	.byte	0x02, 0x03, 0x00, 0x00, 0x02, 0x06, 0x01, 0x00, 0x04, 0x0b, 0x08, 0x00, 0x09, 0x00, 0x00, 0x00
        /*0020*/ 	.byte	0x00, 0x00, 0x00, 0x00


//--------------------- .nv.info._Z9matrixMulPKfS0_Pfiiiff --------------------------
	.section	.nv.info._Z9matrixMulPKfS0_Pfiiiff,"",@"SHT_CUDA_INFO"
	.sectionflags	@""
	.align	4


	//----- nvinfo : EIATTR_CUDA_API_VERSION
	.align		4
        /*0000*/ 	.byte	0x04, 0x37
        /*0002*/ 	.short	(.L_7 - .L_6)
.L_6:
        /*0004*/ 	.word	0x00000082


	//----- nvinfo : EIATTR_KPARAM_INFO
	.align		4
.L_7:
        /*0008*/ 	.byte	0x04, 0x17
        /*000a*/ 	.short	(.L_9 - .L_8)
.L_8:
        /*000c*/ 	.word	0x00000000
        /*0010*/ 	.short	0x0007
        /*0012*/ 	.short	0x0028
        /*0014*/ 	.byte	0x00, 0xf0, 0x11, 0x00


	//----- nvinfo : EIATTR_KPARAM_INFO
	.align		4
.L_9:
        /*0018*/ 	.byte	0x04, 0x17
        /*001a*/ 	.short	(.L_11 - .L_10)
.L_10:
        /*001c*/ 	.word	0x00000000
        /*0020*/ 	.short	0x0006
        /*0022*/ 	.short	0x0024
        /*0024*/ 	.byte	0x00, 0xf0, 0x11, 0x00


	//----- nvinfo : EIATTR_KPARAM_INFO
	.align		4
.L_11:
        /*0028*/ 	.byte	0x04, 0x17
        /*002a*/ 	.short	(.L_13 - .L_12)
.L_12:
        /*002c*/ 	.word	0x00000000
        /*0030*/ 	.short	0x0005
        /*0032*/ 	.short	0x0020
        /*0034*/ 	.byte	0x00, 0xf0, 0x11, 0x00


	//----- nvinfo : EIATTR_KPARAM_INFO
	.align		4
.L_13:
        /*0038*/ 	.byte	0x04, 0x17
        /*003a*/ 	.short	(.L_15 - .L_14)
.L_14:
        /*003c*/ 	.word	0x00000000
        /*0040*/ 	.short	0x0004
        /*0042*/ 	.short	0x001c
        /*0044*/ 	.byte	0x00, 0xf0, 0x11, 0x00


	//----- nvinfo : EIATTR_KPARAM_INFO
	.align		4
.L_15:
        /*0048*/ 	.byte	0x04, 0x17
        /*004a*/ 	.short	(.L_17 - .L_16)
.L_16:
        /*004c*/ 	.word	0x00000000
        /*0050*/ 	.short	0x0003
        /*0052*/ 	.short	0x0018
        /*0054*/ 	.byte	0x00, 0xf0, 0x11, 0x00


	//----- nvinfo : EIATTR_KPARAM_INFO
	.align		4
.L_17:
        /*0058*/ 	.byte	0x04, 0x17
        /*005a*/ 	.short	(.L_19 - .L_18)
.L_18:
        /*005c*/ 	.word	0x00000000
        /*0060*/ 	.short	0x0002
        /*0062*/ 	.short	0x0010
        /*0064*/ 	.byte	0x00, 0xf5, 0x21, 0x00


	//----- nvinfo : EIATTR_KPARAM_INFO
	.align		4
.L_19:
        /*0068*/ 	.byte	0x04, 0x17
        /*006a*/ 	.short	(.L_21 - .L_20)
.L_20:
        /*006c*/ 	.word	0x00000000
        /*0070*/ 	.short	0x0001
        /*0072*/ 	.short	0x0008
        /*0074*/ 	.byte	0x00, 0xf5, 0x21, 0x00


	//----- nvinfo : EIATTR_KPARAM_INFO
	.align		4
.L_21:
        /*0078*/ 	.byte	0x04, 0x17
        /*007a*/ 	.short	(.L_23 - .L_22)
.L_22:
        /*007c*/ 	.word	0x00000000
        /*0080*/ 	.short	0x0000
        /*0082*/ 	.short	0x0000
        /*0084*/ 	.byte	0x00, 0xf5, 0x21, 0x00


	//----- nvinfo : EIATTR_SPARSE_MMA_MASK
	.align		4
.L_23:
        /*0088*/ 	.byte	0x03, 0x50
        /*008a*/ 	.short	0x0000


	//----- nvinfo : EIATTR_MAXREG_COUNT
	.align		4
        /*008c*/ 	.byte	0x03, 0x1b
        /*008e*/ 	.short	0x00ff


	//----- nvinfo : EIATTR_NUM_BARRIERS
	.align		4
        /*0090*/ 	.byte	0x02, 0x4c
        /*0092*/ 	.byte	0x01
	.zero		1


	//----- nvinfo : EIATTR_MERCURY_ISA_VERSION
	.align		4
        /*0094*/ 	.byte	0x03, 0x5f
        /*0096*/ 	.short	0x0101


	//----- nvinfo : EIATTR_VRC_CTA_INIT_COUNT
	.align		4
        /*0098*/ 	.byte	0x02, 0x4a
	.zero		1
	.zero		1


	//----- nvinfo : EIATTR_EXIT_INSTR_OFFSETS
	.align		4
        /*009c*/ 	.byte	0x04, 0x1c
        /*009e*/ 	.short	(.L_25 - .L_24)


	//   ....[0]....
.L_24:
        /*00a0*/ 	.word	0x00005ff0


	//----- nvinfo : EIATTR_CBANK_PARAM_SIZE
	.align		4
.L_25:
        /*00a4*/ 	.byte	0x03, 0x19
        /*00a6*/ 	.short	0x002c


	//----- nvinfo : EIATTR_PARAM_CBANK
	.align		4
        /*00a8*/ 	.byte	0x04, 0x0a
        /*00aa*/ 	.short	(.L_27 - .L_26)
	.align		4
.L_26:
        /*00ac*/ 	.word	index@(.nv.constant0._Z9matrixMulPKfS0_Pfiiiff)
        /*00b0*/ 	.short	0x0380
        /*00b2*/ 	.short	0x002c


	//----- nvinfo : EIATTR_SW_WAR
	.align		4
.L_27:
        /*00b4*/ 	.byte	0x04, 0x36
        /*00b6*/ 	.short	(.L_29 - .L_28)
.L_28:
        /*00b8*/ 	.word	0x00000008
.L_29:


//--------------------- .nv.callgraph             --------------------------
	.section	.nv.callgraph,"",@"SHT_CUDA_CALLGRAPH"
	.align	4
	.sectionentsize	8
	.align		4
        /*0000*/ 	.word	0x00000000
	.align		4
        /*0004*/ 	.word	0xffffffff
	.align		4
        /*0008*/ 	.word	0x00000000
	.align		4
        /*000c*/ 	.word	0xfffffffe
	.align		4
        /*0010*/ 	.word	0x00000000
	.align		4
        /*0014*/ 	.word	0xfffffffd
	.align		4
        /*0018*/ 	.word	0x00000000
	.align		4
        /*001c*/ 	.word	0xfffffffc


//--------------------- .text._Z9matrixMulPKfS0_Pfiiiff --------------------------
	.section	.text._Z9matrixMulPKfS0_Pfiiiff,"ax",@progbits
	.align	128
        .global         _Z9matrixMulPKfS0_Pfiiiff
        .type           _Z9matrixMulPKfS0_Pfiiiff,@function
        .size           _Z9matrixMulPKfS0_Pfiiiff,(.L_x_3 - _Z9matrixMulPKfS0_Pfiiiff)
        .other          _Z9matrixMulPKfS0_Pfiiiff,@"STO_CUDA_ENTRY STV_DEFAULT"
_Z9matrixMulPKfS0_Pfiiiff:
.text._Z9matrixMulPKfS0_Pfiiiff:
[----:B------:R-:W-:Y:S01]  /*0000*/  LDC R1, c[0x0][0x37c] ;  /* 0x0000df00ff017b82 */ /* 0x000fe20000000800 */
[----:B------:R-:W0:Y:S07]  /*0010*/  S2R R9, SR_TID.Y ;  /* 0x0000000000097919 */ /* 0x000e2e0000002200 */
[----:B------:R-:W1:Y:S01]  /*0020*/  S2UR UR11, SR_CTAID.X ;  /* 0x00000000000b79c3 */ /* 0x000e620000002500 */
[----:B------:R-:W1:Y:S01]  /*0030*/  LDCU UR4, c[0x0][0x360] ;  /* 0x00006c00ff0477ac */ /* 0x000e620008000800 */
[----:B------:R-:W0:Y:S01]  /*0040*/  S2R R8, SR_TID.X ;  /* 0x0000000000087919 */ /* 0x000e220000002100 */
[----:B------:R-:W0:Y:S05]  /*0050*/  LDCU UR5, c[0x0][0x364] ;  /* 0x00006c80ff0577ac */ /* 0x000e2a0008000800 */
[----:B------:R-:W2:Y:S01]  /*0060*/  S2UR UR14, SR_CTAID.Y ;  /* 0x00000000000e79c3 */ /* 0x000ea20000002600 */
[----:B------:R-:W3:Y:S01]  /*0070*/  LDCU UR16, c[0x0][0x3a0] ;  /* 0x00007400ff1077ac */ /* 0x000ee20008000800 */
[----:B------:R-:W4:Y:S01]  /*0080*/  LDCU UR17, c[0x0][0x39c] ;  /* 0x00007380ff1177ac */ /* 0x000f220008000800 */
[----:B------:R-:W5:Y:S01]  /*0090*/  LDCU.128 UR20, c[0x0][0x380] ;  /* 0x00007000ff1477ac */ /* 0x000f620008000c00 */
[----:B------:R-:W5:Y:S01]  /*00a0*/  LDCU.64 UR12, c[0x0][0x358] ;  /* 0x00006b00ff0c77ac */ /* 0x000f620008000a00 */
[----:B-1----:R-:W-:-:S04]  /*00b0*/  UIMAD UR4, UR11, UR4, URZ ;  /* 0x000000040b0472a4 */ /* 0x002fc8000f8e02ff */
[----:B---3--:R-:W-:-:S04]  /*00c0*/  UIMAD UR4, UR4, UR16, URZ ;  /* 0x00000010040472a4 */ /* 0x008fc8000f8e02ff */
[----:B------:R-:W-:Y:S01]  /*00d0*/  USHF.L.U32 UR6, UR4, 0x3, URZ ;  /* 0x0000000304067899 */ /* 0x000fe200080006ff */
[----:B0-----:R-:W-:Y:S01]  /*00e0*/  IMAD R20, R9, UR5, R8 ;  /* 0x0000000509147c24 */ /* 0x001fe2000f8e0208 */
[----:B--2---:R-:W-:Y:S02]  /*00f0*/  UIMAD UR5, UR14, UR5, URZ ;  /* 0x000000050e0572a4 */ /* 0x004fe4000f8e02ff */
[----:B------:R-:W-:Y:S02]  /*0100*/  USHF.R.S32.HI UR9, URZ, 0x1f, UR6 ;  /* 0x0000001fff097899 */ /* 0x000fe40008011406 */
[C---:B------:R-:W-:Y:S01]  /*0110*/  LOP3.LUT R0, R20.reuse, 0x7f, RZ, 0xc0, !PT ;  /* 0x0000007f14007812 */ /* 0x040fe200078ec0ff */
[----:B------:R-:W-:Y:S01]  /*0120*/  USHF.L.U32 UR5, UR5, 0x3, URZ ;  /* 0x0000000305057899 */ /* 0x000fe200080006ff */
[----:B------:R-:W-:Y:S02]  /*0130*/  SHF.R.U32.HI R2, RZ, 0x5, R20 ;  /* 0x00000005ff027819 */ /* 0x000fe40000011614 */
[----:B------:R-:W-:Y:S01]  /*0140*/  SHF.L.U32 R21, R20, 0x2, RZ ;  /* 0x0000000214157819 */ /* 0x000fe200000006ff */
[----:B------:R-:W-:Y:S01]  /*0150*/  IMAD R0, R0, UR16, RZ ;  /* 0x0000001000007c24 */ /* 0x000fe2000f8e02ff */
[----:B------:R-:W-:Y:S01]  /*0160*/  IADD3 R3, PT, PT, R20, 0x100, RZ ;  /* 0x0000010014037810 */ /* 0x000fe20007ffe0ff */
[----:B----4-:R-:W-:Y:S01]  /*0170*/  IMAD R5, R2, UR17, RZ ;  /* 0x0000001102057c24 */ /* 0x010fe2000f8e02ff */
[----:B------:R-:W-:-:S02]  /*0180*/  LOP3.LUT R2, R21, 0x7c, RZ, 0xc0, !PT ;  /* 0x0000007c15027812 */ /* 0x000fc400078ec0ff */
[----:B------:R-:W-:Y:S02]  /*0190*/  IADD3 R11, P0, PT, R0, UR6, RZ ;  /* 0x00000006000b7c10 */ /* 0x000fe4000ff1e0ff */
[----:B------:R-:W-:Y:S02]  /*01a0*/  IADD3 R4, PT, PT, R20, 0x200, RZ ;  /* 0x0000020014047810 */ /* 0x000fe40007ffe0ff */
[----:B------:R-:W-:Y:S02]  /*01b0*/  LEA.HI.X.SX32 R12, R0, UR9, 0x1, P0 ;  /* 0x00000009000c7c11 */ /* 0x000fe400080f0eff */
[C---:B------:R-:W-:Y:S02]  /*01c0*/  LEA.HI R6, P2, R20.reuse, R11, RZ, 0x19 ;  /* 0x0000000b14067211 */ /* 0x040fe4000785c8ff */
[----:B------:R-:W-:Y:S02]  /*01d0*/  IADD3 R0, PT, PT, R20, 0x300, RZ ;  /* 0x0000030014007810 */ /* 0x000fe40007ffe0ff */
[----:B------:R-:W-:-:S02]  /*01e0*/  IADD3 R7, P0, P1, R5, UR5, R2 ;  /* 0x0000000505077c10 */ /* 0x000fc4000f91e002 */
[----:B------:R-:W-:Y:S02]  /*01f0*/  IADD3.X R17, PT, PT, RZ, R12, RZ, P2, !PT ;  /* 0x0000000cff117210 */ /* 0x000fe400017fe4ff */
[----:B-----5:R-:W-:Y:S02]  /*0200*/  LEA R2, P5, R6, UR20, 0x2 ;  /* 0x0000001406027c11 */ /* 0x020fe4000f8a10ff */
[----:B------:R-:W-:Y:S02]  /*0210*/  SHF.R.S32.HI R5, RZ, 0x1f, R5 ;  /* 0x0000001fff057819 */ /* 0x000fe40000011405 */
[-C--:B------:R-:W-:Y:S02]  /*0220*/  LEA.HI R15, P2, R3, R11.reuse, RZ, 0x19 ;  /* 0x0000000b030f7211 */ /* 0x080fe4000785c8ff */
[-C--:B------:R-:W-:Y:S02]  /*0230*/  LEA.HI R13, P3, R4, R11.reuse, RZ, 0x19 ;  /* 0x0000000b040d7211 */ /* 0x080fe4000787c8ff */
[----:B------:R-:W-:-:S02]  /*0240*/  LEA.HI R11, P4, R0, R11, RZ, 0x19 ;  /* 0x0000000b000b7211 */ /* 0x000fc4000789c8ff */
[----:B------:R-:W-:Y:S02]  /*0250*/  LEA.HI.X R3, R6, UR21, R17, 0x2, P5 ;  /* 0x0000001506037c11 */ /* 0x000fe4000a8f1411 */
[----:B------:R-:W-:Y:S02]  /*0260*/  LEA R94, P5, R7, UR22, 0x2 ;  /* 0x00000016075e7c11 */ /* 0x000fe4000f8a10ff */
[----:B------:R-:W-:Y:S01]  /*0270*/  IADD3.X R0, PT, PT, RZ, R5, RZ, P0, P1 ;  /* 0x00000005ff007210 */ /* 0x000fe200007e24ff */
[----:B------:R0:W2:Y:S01]  /*0280*/  LDG.E R2, desc[UR12][R2.64] ;  /* 0x0000000c02027981 */ /* 0x0000a2000c1e1900 */
[-C--:B------:R-:W-:Y:S02]  /*0290*/  IADD3.X R16, PT, PT, RZ, R12.reuse, RZ, P2, !PT ;  /* 0x0000000cff107210 */ /* 0x080fe400017fe4ff */
[-C--:B------:R-:W-:Y:S02]  /*02a0*/  IADD3.X R14, PT, PT, RZ, R12.reuse, RZ, P3, !PT ;  /* 0x0000000cff0e7210 */ /* 0x080fe40001ffe4ff */
[----:B------:R-:W-:-:S02]  /*02b0*/  IADD3.X R12, PT, PT, RZ, R12, RZ, P4, !PT ;  /* 0x0000000cff0c7210 */ /* 0x000fc400027fe4ff */
[----:B------:R-:W-:Y:S02]  /*02c0*/  LEA R4, P0, R15, UR20, 0x2 ;  /* 0x000000140f047c11 */ /* 0x000fe4000f8010ff */
[----:B------:R-:W-:Y:S02]  /*02d0*/  LEA R6, P1, R13, UR20, 0x2 ;  /* 0x000000140d067c11 */ /* 0x000fe4000f8210ff */
[----:B------:R-:W-:Y:S02]  /*02e0*/  LEA R10, P2, R11, UR20, 0x2 ;  /* 0x000000140b0a7c11 */ /* 0x000fe4000f8410ff */
[----:B------:R-:W-:Y:S02]  /*02f0*/  LEA.HI.X R95, R7, UR23, R0, 0x2, P5 ;  /* 0x00000017075f7c11 */ /* 0x000fe4000a8f1400 */
[----:B------:R-:W-:Y:S02]  /*0300*/  LEA.HI.X R5, R15, UR21, R16, 0x2, P0 ;  /* 0x000000150f057c11 */ /* 0x000fe400080f1410 */
[----:B------:R-:W-:Y:S01]  /*0310*/  LEA.HI.X R7, R13, UR21, R14, 0x2, P1 ;  /* 0x000000150d077c11 */ /* 0x000fe200088f140e */
[----:B------:R-:W3:Y:S01]  /*0320*/  LDG.E.128 R24, desc[UR12][R94.64] ;  /* 0x0000000c5e187981 */ /* 0x000ee2000c1e1d00 */
[----:B------:R-:W-:-:S03]  /*0330*/  LEA.HI.X R11, R11, UR21, R12, 0x2, P2 ;  /* 0x000000150b0b7c11 */ /* 0x000fc600090f140c */
[----:B------:R-:W4:Y:S04]  /*0340*/  LDG.E R4, desc[UR12][R4.64] ;  /* 0x0000000c04047981 */ /* 0x000f28000c1e1900 */
[----:B------:R1:W5:Y:S04]  /*0350*/  LDG.E R0, desc[UR12][R6.64] ;  /* 0x0000000c06007981 */ /* 0x000368000c1e1900 */
[----:B------:R-:W3:Y:S01]  /*0360*/  LDG.E R10, desc[UR12][R10.64] ;  /* 0x0000000c0a0a7981 */ /* 0x000ee2000c1e1900 */
[----:B------:R-:W0:Y:S01]  /*0370*/  S2UR UR8, SR_CgaCtaId ;  /* 0x00000000000879c3 */ /* 0x000e220000008800 */
[----:B------:R-:W-:-:S02]  /*0380*/  UMOV UR4, 0x400 ;  /* 0x0000040000047882 */ /* 0x000fc40000000000 */
[----:B0-----:R-:W-:Y:S02]  /*0390*/  ULEA UR7, UR8, UR4, 0x18 ;  /* 0x0000000408077291 */ /* 0x001fe4000f8ec0ff */
[----:B------:R-:W-:-:S04]  /*03a0*/  UIADD3 UR4, UPT, UPT, UR4, 0x2000, URZ ;  /* 0x0000200004047890 */ /* 0x000fc8000fffe0ff */
[----:B------:R-:W-:-:S06]  /*03b0*/  ULEA UR8, UR8, UR4, 0x18 ;  /* 0x0000000408087291 */ /* 0x000fcc000f8ec0ff */
[----:B------:R-:W-:Y:S01]  /*03c0*/  LEA R3, R20, UR8, 0x4 ;  /* 0x0000000814037c11 */ /* 0x000fe2000f8e20ff */
[----:B------:R-:W-:Y:S01]  /*03d0*/  UISETP.GE.AND UP0, UPT, UR16, 0x9, UPT ;  /* 0x000000091000788c */ /* 0x000fe2000bf06270 */
[----:B------:R-:W-:Y:S02]  /*03e0*/  HFMA2 R92, -RZ, RZ, 0, 0 ;  /* 0x00000000ff5c7431 */ /* 0x000fe400000001ff */
[----:B------:R-:W-:Y:S01]  /*03f0*/  HFMA2 R88, -RZ, RZ, 0, 0 ;  /* 0x00000000ff587431 */ /* 0x000fe200000001ff */
[----:B------:R-:W-:Y:S02]  /*0400*/  CS2R R80, SRZ ;  /* 0x0000000000507805 */ /* 0x000fe4000001ff00 */
[----:B------:R-:W-:Y:S02]  /*0410*/  CS2R R68, SRZ ;  /* 0x0000000000447805 */ /* 0x000fe4000001ff00 */
[----:B------:R-:W-:Y:S02]  /*0420*/  CS2R R44, SRZ ;  /* 0x00000000002c7805 */ /* 0x000fe4000001ff00 */
[----:B------:R-:W-:-:S02]  /*0430*/  CS2R R18, SRZ ;  /* 0x0000000000127805 */ /* 0x000fc4000001ff00 */
[----:B-1----:R-:W-:Y:S02]  /*0440*/  CS2R R6, SRZ ;  /* 0x0000000000067805 */ /* 0x002fe4000001ff00 */
[----:B------:R-:W-:Y:S02]  /*0450*/  MOV R90, RZ ;  /* 0x000000ff005a7202 */ /* 0x000fe40000000f00 */
[----:B------:R-:W-:Y:S02]  /*0460*/  CS2R R86, SRZ ;  /* 0x0000000000567805 */ /* 0x000fe4000001ff00 */
[----:B------:R-:W-:Y:S02]  /*0470*/  CS2R R16, SRZ ;  /* 0x0000000000107805 */ /* 0x000fe4000001ff00 */
[----:B------:R-:W-:Y:S02]  /*0480*/  CS2R R14, SRZ ;  /* 0x00000000000e7805 */ /* 0x000fe4000001ff00 */
[----:B------:R-:W-:-:S02]  /*0490*/  CS2R R82, SRZ ;  /* 0x0000000000527805 */ /* 0x000fc4000001ff00 */
[----:B------:R-:W-:Y:S02]  /*04a0*/  CS2R R12, SRZ ;  /* 0x00000000000c7805 */ /* 0x000fe4000001ff00 */
[----:B------:R-:W-:Y:S02]  /*04b0*/  CS2R R84, SRZ ;  /* 0x0000000000547805 */ /* 0x000fe4000001ff00 */
        /* <DEDUP_REMOVED lines=15> */
[----:B------:R-:W-:Y:S01]  /*05b0*/  CS2R R50, SRZ ;  /* 0x0000000000327805 */ /* 0x000fe2000001ff00 */
[----:B------:R-:W-:Y:S01]  /*05c0*/  UMOV UR4, URZ ;  /* 0x000000ff00047c82 */ /* 0x000fe20008000000 */
[----:B--2---:R-:W-:Y:S04]  /*05d0*/  STS [R21+UR7], R2 ;  /* 0x0000000215007988 */ /* 0x004fe80008000807 */
[----:B----4-:R0:W-:Y:S04]  /*05e0*/  STS [R21+UR7+0x400], R4 ;  /* 0x0004000415007988 */ /* 0x0101e80008000807 */
[----:B-----5:R1:W-:Y:S04]  /*05f0*/  STS [R21+UR7+0x800], R0 ;  /* 0x0008000015007988 */ /* 0x0203e80008000807 */
[----:B---3--:R2:W-:Y:S04]  /*0600*/  STS [R21+UR7+0xc00], R10 ;  /* 0x000c000a15007988 */ /* 0x0085e80008000807 */
[----:B------:R3:W-:Y:S01]  /*0610*/  STS.128 [R3], R24 ;  /* 0x0000001803007388 */ /* 0x0007e20000000c00 */
[----:B0-----:R-:W-:-:S02]  /*0620*/  CS2R R4, SRZ ;  /* 0x0000000000047805 */ /* 0x001fc4000001ff00 */
[----:B-1----:R-:W-:Y:S02]  /*0630*/  MOV R0, RZ ;  /* 0x000000ff00007202 */ /* 0x002fe40000000f00 */
[----:B--2---:R-:W-:Y:S02]  /*0640*/  CS2R R10, SRZ ;  /* 0x00000000000a7805 */ /* 0x004fe4000001ff00 */
[----:B---3--:R-:W-:Y:S01]  /*0650*/  CS2R R2, SRZ ;  /* 0x0000000000027805 */ /* 0x008fe2000001ff00 */
[----:B------:R-:W-:Y:S06]  /*0660*/  BAR.SYNC.DEFER_BLOCKING 0x0 ;  /* 0x0000000000007b1d */ /* 0x000fec0000010000 */
[----:B------:R-:W-:Y:S05]  /*0670*/  BRA.U !UP0, `(.L_x_0) ;  /* 0x00000025084c7547 */ /* 0x000fea000b800000 */
[----:B------:R-:W-:Y:S01]  /*0680*/  SHF.R.U32.HI R20, RZ, 0x1, R20 ;  /* 0x00000001ff147819 */ /* 0x000fe20000011614 */
[----:B------:R-:W-:Y:S01]  /*0690*/  UMOV UR5, URZ ;  /* 0x000000ff00057c82 */ /* 0x000fe20008000000 */
[----:B------:R-:W-:Y:S01]  /*06a0*/  LOP3.LUT R21, R21, 0x4, RZ, 0xc0, !PT ;  /* 0x0000000415157812 */ /* 0x000fe200078ec0ff */
[----:B------:R-:W-:Y:S01]  /*06b0*/  UMOV UR15, 0x1 ;  /* 0x00000001000f7882 */ /* 0x000fe20000000000 */
[----:B------:R-:W-:Y:S01]  /*06c0*/  MOV R80, RZ ;  /* 0x000000ff00507202 */ /* 0x000fe20000000f00 */
[----:B------:R-:W-:Y:S02]  /*06d0*/  UMOV UR4, URZ ;  /* 0x000000ff00047c82 */ /* 0x000fe40008000000 */
[----:B------:R-:W-:-:S05]  /*06e0*/  IMAD R20, R20, UR16, R21 ;  /* 0x0000001014147c24 */ /* 0x000fca000f8e0215 */
[----:B------:R-:W-:-:S04]  /*06f0*/  IADD3 R20, P0, PT, R20, UR6, RZ ;  /* 0x0000000614147c10 */ /* 0x000fc8000ff1e0ff */
[C---:B------:R-:W-:Y:S02]  /*0700*/  LEA R91, P1, R20.reuse, UR20, 0x2 ;  /* 0x00000014145b7c11 */ /* 0x040fe4000f8210ff */
[----:B------:R-:W-:Y:S01]  /*0710*/  IADD3.X R89, PT, PT, RZ, UR9, RZ, P0, !PT ;  /* 0x00000009ff597c10 */ /* 0x000fe200087fe4ff */
[----:B------:R-:W-:Y:S01]  /*0720*/  USHF.L.U32 UR9, UR17, 0x3, URZ ;  /* 0x0000000311097899 */ /* 0x000fe200080006ff */
[----:B------:R-:W-:Y:S02]  /*0730*/  IADD3 R91, P0, PT, R91, 0x20, RZ ;  /* 0x000000205b5b7810 */ /* 0x000fe40007f1e0ff */
[----:B------:R-:W-:-:S04]  /*0740*/  LEA.HI.X R89, R20, UR21, R89, 0x2, P1 ;  /* 0x0000001514597c11 */ /* 0x000fc800088f1459 */
[----:B------:R-:W-:-:S07]  /*0750*/  IADD3.X R89, PT, PT, RZ, R89, RZ, P0, !PT ;  /* 0x00000059ff597210 */ /* 0x000fce00007fe4ff */
.L_x_1:
[----:B------:R-:W-:Y:S02]  /*0760*/  MOV R41, UR9 ;  /* 0x0000000900297c02 */ /* 0x000fe40008000f00 */
[----:B------:R-:W-:Y:S02]  /*0770*/  MOV R20, R91 ;  /* 0x0000005b00147202 */ /* 0x000fe40000000f00 */
[----:B------:R-:W-:Y:S01]  /*0780*/  MOV R21, R89 ;  /* 0x0000005900157202 */ /* 0x000fe20000000f00 */
[----:B------:R-:W-:-:S04]  /*0790*/  IMAD.WIDE R40, R41, 0x4, R94 ;  /* 0x0000000429287825 */ /* 0x000fc800078e025e */
[----:B------:R-:W2:Y:S04]  /*07a0*/  LDG.E.128 R36, desc[UR12][R20.64] ;  /* 0x0000000c14247981 */ /* 0x000ea8000c1e1d00 */
[----:B------:R-:W3:Y:S01]  /*07b0*/  LDG.E.128 R40, desc[UR12][R40.64] ;  /* 0x0000000c28287981 */ /* 0x000ee2000c1e1d00 */
[----:B------:R-:W0:Y:S01]  /*07c0*/  LDCU UR6, c[0x0][0x364] ;  /* 0x00006c80ff0677ac */ /* 0x000e220008000800 */
[----:B------:R-:W-:Y:S02]  /*07d0*/  MOV R97, UR15 ;  /* 0x0000000f00617c02 */ /* 0x000fe40008000f00 */
[----:B------:R-:W-:Y:S01]  /*07e0*/  IADD3 R91, P0, PT, R91, 0x20, RZ ;  /* 0x000000205b5b7810 */ /* 0x000fe20007f1e0ff */
[----:B------:R-:W-:Y:S02]  /*07f0*/  ULEA UR10, UR5, UR8, 0xc ;  /* 0x00000008050a7291 */ /* 0x000fe4000f8e60ff */
[----:B------:R-:W-:Y:S01]  /*0800*/  ULEA UR9, UR17, UR9, 0x3 ;  /* 0x0000000911097291 */ /* 0x000fe2000f8e18ff */
[----:B------:R-:W-:Y:S01]  /*0810*/  IADD3.X R89, PT, PT, RZ, R89, RZ, P0, !PT ;  /* 0x00000059ff597210 */ /* 0x000fe200007fe4ff */
[----:B0-----:R-:W-:Y:S01]  /*0820*/  IMAD R22, R9, UR6, R8 ;  /* 0x0000000609167c24 */ /* 0x001fe2000f8e0208 */
[----:B------:R-:W-:-:S02]  /*0830*/  ULEA UR6, UR15, UR7, 0xc ;  /* 0x000000070f067291 */ /* 0x000fc4000f8e60ff */
[----:B------:R-:W-:Y:S02]  /*0840*/  ULOP3.LUT UR15, UR15, 0x1, URZ, 0x3c, !UPT ;  /* 0x000000010f0f7892 */ /* 0x000fe4000f8e3cff */
[----:B------:R-:W-:-:S04]  /*0850*/  SHF.L.U32 R23, R22, 0x9, RZ ;  /* 0x0000000916177819 */ /* 0x000fc800000006ff */
[----:B------:R-:W-:-:S04]  /*0860*/  LOP3.LUT R23, R23, 0x200, RZ, 0xc0, !PT ;  /* 0x0000020017177812 */ /* 0x000fc800078ec0ff */
[C---:B------:R-:W-:Y:S02]  /*0870*/  LEA.HI R23, R22.reuse, R23, RZ, 0x1f ;  /* 0x0000001716177211 */ /* 0x040fe400078ff8ff */
[----:B------:R-:W-:Y:S02]  /*0880*/  LEA R22, R22, UR8, 0x4 ;  /* 0x0000000816167c11 */ /* 0x000fe4000f8e20ff */
[----:B------:R-:W-:Y:S01]  /*0890*/  LEA R96, R23, UR6, 0x2 ;  /* 0x0000000617607c11 */ /* 0x000fe2000f8e10ff */
[----:B------:R-:W-:Y:S01]  /*08a0*/  ULEA UR6, UR5, UR7, 0xc ;  /* 0x0000000705067291 */ /* 0x000fe2000f8e60ff */
[----:B------:R-:W-:Y:S01]  /*08b0*/  LEA R97, R97, R22, 0xc ;  /* 0x0000001661617211 */ /* 0x000fe200078e60ff */
[----:B------:R-:W-:-:S04]  /*08c0*/  ULOP3.LUT UR5, UR5, 0x1, URZ, 0x3c, !UPT ;  /* 0x0000000105057892 */ /* 0x000fc8000f8e3cff */
[----:B------:R-:W-:Y:S01]  /*08d0*/  LEA R93, R8, UR6, 0x5 ;  /* 0x00000006085d7c11 */ /* 0x000fe2000f8e28ff */
[----:B------:R-:W-:Y:S02]  /*08e0*/  UIADD3 UR6, UPT, UPT, UR4, 0x8, URZ ;  /* 0x0000000804067890 */ /* 0x000fe4000fffe0ff */
[----:B------:R-:W-:-:S04]  /*08f0*/  UIADD3 UR4, UPT, UPT, UR4, 0x10, URZ ;  /* 0x0000001004047890 */ /* 0x000fc8000fffe0ff */
[----:B------:R-:W-:-:S03]  /*0900*/  UISETP.GE.AND UP0, UPT, UR4, UR16, UPT ;  /* 0x000000100400728c */ /* 0x000fc6000bf06270 */
[----:B------:R-:W-:Y:S01]  /*0910*/  UMOV UR4, UR6 ;  /* 0x0000000600047c82 */ /* 0x000fe20008000000 */
[----:B--2---:R0:W-:Y:S04]  /*0920*/  STS [R96], R36 ;  /* 0x0000002460007388 */ /* 0x0041e80000000800 */
[----:B------:R-:W-:Y:S04]  /*0930*/  STS [R96+0x200], R37 ;  /* 0x0002002560007388 */ /* 0x000fe80000000800 */
[----:B------:R-:W-:Y:S01]  /*0940*/  STS [R96+0x400], R38 ;  /* 0x0004002660007388 */ /* 0x000fe20000000800 */
[----:B0-----:R-:W-:-:S03]  /*0950*/  LEA R36, R9, UR10, 0x5 ;  /* 0x0000000a09247c11 */ /* 0x001fc6000f8e28ff */
[----:B------:R-:W-:Y:S04]  /*0960*/  STS [R96+0x600], R39 ;  /* 0x0006002760007388 */ /* 0x000fe80000000800 */
[----:B---3--:R-:W-:Y:S04]  /*0970*/  STS.128 [R97], R40 ;  /* 0x0000002861007388 */ /* 0x008fe80000000c00 */
[----:B------:R-:W-:Y:S04]  /*0980*/  LDS.128 R20, [R36] ;  /* 0x0000000024147984 */ /* 0x000fe80000000c00 */
[----:B------:R-:W0:Y:S04]  /*0990*/  LDS.128 R24, [R93] ;  /* 0x000000005d187984 */ /* 0x000e280000000c00 */
[----:B------:R-:W1:Y:S04]  /*09a0*/  LDS.128 R28, [R36+0x10] ;  /* 0x00001000241c7984 */ /* 0x000e680000000c00 */
[----:B------:R-:W2:Y:S01]  /*09b0*/  LDS.128 R32, [R93+0x10] ;  /* 0x000010005d207984 */ /* 0x000ea20000000c00 */
[-C--:B0-----:R-:W-:Y:S01]  /*09c0*/  FFMA R71, R20, R27.reuse, R71 ;  /* 0x0000001b14477223 */ /* 0x081fe20000000047 */
[-C--:B------:R-:W-:Y:S01]  /*09d0*/  FFMA R70, R21, R27.reuse, R70 ;  /* 0x0000001b15467223 */ /* 0x080fe20000000046 */
[-C--:B------:R-:W-:Y:S01]  /*09e0*/  FFMA R73, R22, R27.reuse, R73 ;  /* 0x0000001b16497223 */ /* 0x080fe20000000049 */
[-C--:B------:R-:W-:Y:S01]  /*09f0*/  FFMA R72, R23, R27.reuse, R72 ;  /* 0x0000001b17487223 */ /* 0x080fe20000000048 */
[-C--:B-1----:R-:W-:Y:S01]  /*0a00*/  FFMA R75, R28, R27.reuse, R75 ;  /* 0x0000001b1c4b7223 */ /* 0x082fe2000000004b */
[-C--:B------:R-:W-:Y:S01]  /*0a10*/  FFMA R74, R29, R27.reuse, R74 ;  /* 0x0000001b1d4a7223 */ /* 0x080fe2000000004a */
[-C--:B------:R-:W-:Y:S01]  /*0a20*/  FFMA R77, R30, R27.reuse, R77 ;  /* 0x0000001b1e4d7223 */ /* 0x080fe2000000004d */
[----:B------:R-:W-:Y:S01]  /*0a30*/  FFMA R76, R31, R27, R76 ;  /* 0x0000001b1f4c7223 */ /* 0x000fe2000000004c */
[-C--:B------:R-:W-:Y:S01]  /*0a40*/  FFMA R51, R20, R24.reuse, R51 ;  /* 0x0000001814337223 */ /* 0x080fe20000000033 */
[-C--:B------:R-:W-:Y:S01]  /*0a50*/  FFMA R50, R21, R24.reuse, R50 ;  /* 0x0000001815327223 */ /* 0x080fe20000000032 */
[-C--:B------:R-:W-:Y:S01]  /*0a60*/  FFMA R49, R22, R24.reuse, R49 ;  /* 0x0000001816317223 */ /* 0x080fe20000000031 */
[-C--:B------:R-:W-:Y:S01]  /*0a70*/  FFMA R48, R23, R24.reuse, R48 ;  /* 0x0000001817307223 */ /* 0x080fe20000000030 */
[-C--:B------:R-:W-:Y:S01]  /*0a80*/  FFMA R47, R28, R24.reuse, R47 ;  /* 0x000000181c2f7223 */ /* 0x080fe2000000002f */
[-C--:B------:R-:W-:Y:S01]  /*0a90*/  FFMA R46, R29, R24.reuse, R46 ;  /* 0x000000181d2e7223 */ /* 0x080fe2000000002e */
[----:B------:R-:W-:Y:S01]  /*0aa0*/  FFMA R45, R30, R24, R45 ;  /* 0x000000181e2d7223 */ /* 0x000fe2000000002d */
[-C--:B--2---:R-:W-:Y:S01]  /*0ab0*/  FFMA R79, R20, R32.reuse, R79 ;  /* 0x00000020144f7223 */ /* 0x084fe2000000004f */
[-C--:B------:R-:W-:Y:S01]  /*0ac0*/  FFMA R82, R21, R32.reuse, R82 ;  /* 0x0000002015527223 */ /* 0x080fe20000000052 */
[-C--:B------:R-:W-:Y:S01]  /*0ad0*/  FFMA R85, R22, R32.reuse, R85 ;  /* 0x0000002016557223 */ /* 0x080fe20000000055 */
[-C--:B------:R-:W-:Y:S01]  /*0ae0*/  FFMA R0, R23, R32.reuse, R0 ;  /* 0x0000002017007223 */ /* 0x080fe20000000000 */
[-C--:B------:R-:W-:Y:S01]  /*0af0*/  FFMA R3, R28, R32.reuse, R3 ;  /* 0x000000201c037223 */ /* 0x080fe20000000003 */
[-C--:B------:R-:W-:Y:S01]  /*0b00*/  FFMA R2, R29, R32.reuse, R2 ;  /* 0x000000201d027223 */ /* 0x080fe20000000002 */
[-C--:B------:R-:W-:Y:S01]  /*0b10*/  FFMA R27, R30, R32.reuse, R5 ;  /* 0x000000201e1b7223 */ /* 0x080fe20000000005 */
[C---:B------:R-:W-:Y:S01]  /*0b20*/  FFMA R10, R31.reuse, R32, R10 ;  /* 0x000000201f0a7223 */ /* 0x040fe2000000000a */
[----:B------:R-:W-:Y:S01]  /*0b30*/  FFMA R24, R31, R24, R58 ;  /* 0x000000181f187223 */ /* 0x000fe2000000003a */
[-C--:B------:R-:W-:Y:S01]  /*0b40*/  FFMA R59, R20, R25.reuse, R59 ;  /* 0x00000019143b7223 */ /* 0x080fe2000000003b */
[-C--:B------:R-:W-:Y:S01]  /*0b50*/  FFMA R56, R21, R25.reuse, R56 ;  /* 0x0000001915387223 */ /* 0x080fe20000000038 */
[-C--:B------:R-:W-:Y:S01]  /*0b60*/  FFMA R57, R22, R25.reuse, R57 ;  /* 0x0000001916397223 */ /* 0x080fe20000000039 */
[-C--:B------:R-:W-:Y:S01]  /*0b70*/  FFMA R54, R23, R25.reuse, R54 ;  /* 0x0000001917367223 */ /* 0x080fe20000000036 */
[-C--:B------:R-:W-:Y:S01]  /*0b80*/  FFMA R55, R28, R25.reuse, R55 ;  /* 0x000000191c377223 */ /* 0x080fe20000000037 */
        /* <DEDUP_REMOVED lines=26> */
[----:B------:R-:W-:Y:S01]  /*0d30*/  FFMA R34, R31, R34, R18 ;  /* 0x000000221f227223 */ /* 0x000fe20000000012 */
[CC--:B------:R-:W-:Y:S01]  /*0d40*/  FFMA R41, R28.reuse, R35.reuse, R19 ;  /* 0x000000231c297223 */ /* 0x0c0fe20000000013 */
[----:B------:R-:W-:Y:S01]  /*0d50*/  LDS.128 R4, [R36+0x200] ;  /* 0x0002000024047984 */ /* 0x000fe20000000c00 */
[-C--:B------:R-:W-:Y:S01]  /*0d60*/  FFMA R65, R28, R26.reuse, R65 ;  /* 0x0000001a1c417223 */ /* 0x080fe20000000041 */
[-C--:B------:R-:W-:Y:S01]  /*0d70*/  FFMA R66, R29, R26.reuse, R66 ;  /* 0x0000001a1d427223 */ /* 0x080fe20000000042 */
[CC--:B------:R-:W-:Y:S01]  /*0d80*/  FFMA R67, R30.reuse, R26.reuse, R67 ;  /* 0x0000001a1e437223 */ /* 0x0c0fe20000000043 */
[----:B------:R-:W0:Y:S01]  /*0d90*/  LDS.128 R12, [R93+0x200] ;  /* 0x000200005d0c7984 */ /* 0x000e220000000c00 */
[----:B------:R-:W-:Y:S01]  /*0da0*/  FFMA R26, R31, R26, R68 ;  /* 0x0000001a1f1a7223 */ /* 0x000fe20000000044 */
[-C--:B------:R-:W-:Y:S01]  /*0db0*/  FFMA R44, R29, R35.reuse, R44 ;  /* 0x000000231d2c7223 */ /* 0x080fe2000000002c */
[-C--:B------:R-:W-:Y:S01]  /*0dc0*/  FFMA R69, R30, R35.reuse, R69 ;  /* 0x000000231e457223 */ /* 0x080fe20000000045 */
[----:B------:R-:W1:Y:S01]  /*0dd0*/  LDS.128 R20, [R36+0x210] ;  /* 0x0002100024147984 */ /* 0x000e620000000c00 */
[----:B------:R-:W-:-:S03]  /*0de0*/  FFMA R80, R31, R35, R80 ;  /* 0x000000231f507223 */ /* 0x000fc60000000050 */
        /* <DEDUP_REMOVED lines=33> */
[C---:B--2---:R-:W-:Y:S01]  /*1000*/  FFMA R79, R4.reuse, R16, R79 ;  /* 0x00000010044f7223 */ /* 0x044fe2000000004f */
[C---:B------:R-:W-:Y:S01]  /*1010*/  FFMA R78, R4.reuse, R17, R78 ;  /* 0x00000011044e7223 */ /* 0x040fe2000000004e */
[C---:B------:R-:W-:Y:S01]  /*1020*/  FFMA R81, R4.reuse, R18, R81 ;  /* 0x0000001204517223 */ /* 0x040fe20000000051 */
[----:B------:R-:W-:Y:S01]  /*1030*/  FFMA R86, R4, R19, R86 ;  /* 0x0000001304567223 */ /* 0x000fe20000000056 */
[C---:B------:R-:W-:Y:S01]  /*1040*/  FFMA R82, R5.reuse, R16, R82 ;  /* 0x0000001005527223 */ /* 0x040fe20000000052 */
        /* <DEDUP_REMOVED lines=27> */
[----:B------:R-:W-:Y:S04]  /*1200*/  LDS.128 R4, [R36+0x400] ;  /* 0x0004000024047984 */ /* 0x000fe80000000c00 */
[----:B------:R-:W0:Y:S04]  /*1210*/  LDS.128 R12, [R93+0x400] ;  /* 0x000400005d0c7984 */ /* 0x000e280000000c00 */
[----:B------:R-:W1:Y:S04]  /*1220*/  LDS.128 R24, [R36+0x410] ;  /* 0x0004100024187984 */ /* 0x000e680000000c00 */
[----:B------:R-:W2:Y:S04]  /*1230*/  LDS.128 R16, [R93+0x410] ;  /* 0x000410005d107984 */ /* 0x000ea80000000c00 */
[----:B------:R-:W-:Y:S01]  /*1240*/  LDS.128 R20, [R36+0x610] ;  /* 0x0006100024147984 */ /* 0x000fe20000000c00 */
        /* <DEDUP_REMOVED lines=67> */
[----:B------:R-:W-:Y:S01]  /*1680*/  LDS.128 R24, [R36+0x810] ;  /* 0x0008100024187984 */ /* 0x000fe20000000c00 */
[-C--:B0-----:R-:W-:Y:S01]  /*1690*/  FFMA R51, R4, R12.reuse, R51 ;  /* 0x0000000c04337223 */ /* 0x081fe20000000033 */
        /* <DEDUP_REMOVED lines=31> */
[C---:B-1----:R-:W-:Y:S01]  /*1890*/  FFMA R79, R4.reuse, R16, R79 ;  /* 0x00000010044f7223 */ /* 0x042fe2000000004f */
        /* <DEDUP_REMOVED lines=179> */
[-C--:B-1----:R-:W-:Y:S01]  /*23d0*/  FFMA R51, R4, R12.reuse, R51 ;  /* 0x0000000c04337223 */ /* 0x082fe20000000033 */
        /* <DEDUP_REMOVED lines=31> */
[C---:B------:R-:W-:Y:S01]  /*25d0*/  FFMA R78, R4.reuse, R17, R78 ;  /* 0x00000011044e7223 */ /* 0x040fe2000000004e */
[CC--:B------:R-:W-:Y:S01]  /*25e0*/  FFMA R81, R4.reuse, R18.reuse, R81 ;  /* 0x0000001204517223 */ /* 0x0c0fe20000000051 */
        /* <DEDUP_REMOVED lines=10> */
[-C--:B------:R-:W-:Y:S01]  /*2690*/  FFMA R33, R24, R18.reuse, R33 ;  /* 0x0000001218217223 */ /* 0x080fe20000000021 */
[CC--:B------:R-:W-:Y:S01]  /*26a0*/  FFMA R16, R25.reuse, R18.reuse, R58 ;  /* 0x0000001219107223 */ /* 0x0c0fe2000000003a */
[-C--:B------:R-:W-:Y:S01]  /*26b0*/  FFMA R39, R26, R18.reuse, R39 ;  /* 0x000000121a277223 */ /* 0x080fe20000000027 */
[-C--:B------:R-:W-:Y:S01]  /*26c0*/  FFMA R11, R24, R17.reuse, R11 ;  /* 0x00000011180b7223 */ /* 0x080fe2000000000b */
[-C--:B------:R-:W-:Y:S01]  /*26d0*/  FFMA R32, R25, R17.reuse, R32 ;  /* 0x0000001119207223 */ /* 0x080fe20000000020 */
[-C--:B------:R-:W-:Y:S01]  /*26e0*/  FFMA R37, R26, R17.reuse, R37 ;  /* 0x000000111a257223 */ /* 0x080fe20000000025 */
[C---:B------:R-:W-:Y:S01]  /*26f0*/  FFMA R42, R27.reuse, R17, R42 ;  /* 0x000000111b2a7223 */ /* 0x040fe2000000002a */
[----:B------:R-:W-:Y:S01]  /*2700*/  LDS.128 R12, [R36+0xe00] ;  /* 0x000e0000240c7984 */ /* 0x000fe20000000c00 */
[----:B------:R-:W-:Y:S01]  /*2710*/  FFMA R18, R27, R18, R34 ;  /* 0x000000121b127223 */ /* 0x000fe20000000022 */
[-C--:B------:R-:W-:Y:S01]  /*2720*/  FFMA R41, R24, R19.reuse, R41 ;  /* 0x0000001318297223 */ /* 0x080fe20000000029 */
[-C--:B------:R-:W-:Y:S01]  /*2730*/  FFMA R44, R25, R19.reuse, R44 ;  /* 0x00000013192c7223 */ /* 0x080fe2000000002c */
[----:B------:R-:W0:Y:S01]  /*2740*/  LDS.128 R4, [R93+0xe00] ;  /* 0x000e00005d047984 */ /* 0x000e220000000c00 */
[-C--:B------:R-:W-:Y:S01]  /*2750*/  FFMA R69, R26, R19.reuse, R69 ;  /* 0x000000131a457223 */ /* 0x080fe20000000045 */
[----:B------:R-:W-:-:S02]  /*2760*/  FFMA R80, R27, R19, R80 ;  /* 0x000000131b507223 */ /* 0x000fc40000000050 */
[----:B------:R-:W1:Y:S01]  /*2770*/  LDS.128 R24, [R93+0xe10] ;  /* 0x000e10005d187984 */ /* 0x000e620000000c00 */
        /* <DEDUP_REMOVED lines=64> */
[----:B------:R-:W-:Y:S06]  /*2b80*/  BAR.SYNC.DEFER_BLOCKING 0x0 ;  /* 0x0000000000007b1d */ /* 0x000fec0000010000 */
[----:B------:R-:W-:Y:S05]  /*2b90*/  BRA.U !UP0, `(.L_x_1) ;  /* 0xffffffd908f07547 */ /* 0x000fea000b83ffff */
[----:B------:R-:W-:-:S05]  /*2ba0*/  UMOV UR4, UR5 ;  /* 0x0000000500047c82 */ /* 0x000fca0008000000 */
.L_x_0:
[----:B------:R-:W-:Y:S02]  /*2bb0*/  ULEA UR8, UR4, UR8, 0xc ;  /* 0x0000000804087291 */ /* 0x000fe4000f8e60ff */
[----:B------:R-:W-:Y:S01]  /*2bc0*/  ULEA UR4, UR4, UR7, 0xc ;  /* 0x0000000704047291 */ /* 0x000fe2000f8e60ff */
[----:B------:R-:W0:Y:S03]  /*2bd0*/  LDCU.64 UR6, c[0x0][0x390] ;  /* 0x00007200ff0677ac */ /* 0x000e260008000a00 */
[----:B------:R-:W-:Y:S02]  /*2be0*/  LEA R91, R9, UR8, 0x5 ;  /* 0x00000008095b7c11 */ /* 0x000fe4000f8e28ff */
[----:B------:R-:W-:Y:S01]  /*2bf0*/  LEA R89, R8, UR4, 0x5 ;  /* 0x0000000408597c11 */ /* 0x000fe2000f8e28ff */
[----:B------:R-:W-:Y:S02]  /*2c00*/  USHF.R.S32.HI UR4, URZ, 0x1f, UR17 ;  /* 0x0000001fff047899 */ /* 0x000fe40008011411 */
[----:B------:R-:W-:Y:S01]  /*2c10*/  LDS.128 R20, [R91] ;  /* 0x000000005b147984 */ /* 0x000fe20000000c00 */
[----:B------:R-:W1:Y:S03]  /*2c20*/  LDCU UR5, c[0x0][0x3a8] ;  /* 0x00007500ff0577ac */ /* 0x000e660008000800 */
[----:B------:R-:W2:Y:S04]  /*2c30*/  LDS.128 R32, [R89] ;  /* 0x0000000059207984 */ /* 0x000ea80000000c00 */
[----:B------:R-:W3:Y:S04]  /*2c40*/  LDS.128 R28, [R89+0x10] ;  /* 0x00001000591c7984 */ /* 0x000ee80000000c00 */
[----:B------:R-:W4:Y:S04]  /*2c50*/  LDS.128 R24, [R91+0x10] ;  /* 0x000010005b187984 */ /* 0x000f280000000c00 */
[----:B------:R-:W-:Y:S04]  /*2c60*/  LDS.128 R36, [R89+0x200] ;  /* 0x0002000059247984 */ /* 0x000fe80000000c00 */
[----:B------:R-:W5:Y:S01]  /*2c70*/  LDS.128 R40, [R91+0x210] ;  /* 0x000210005b287984 */ /* 0x000f620000000c00 */
[-C--:B--2---:R-:W-:Y:S01]  /*2c80*/  FFMA R51, R20, R32.reuse, R51 ;  /* 0x0000002014337223 */ /* 0x084fe20000000033 */
[----:B------:R-:W-:Y:S01]  /*2c90*/  FFMA R49, R22, R32, R49 ;  /* 0x0000002016317223 */ /* 0x000fe20000000031 */
[-C--:B------:R-:W-:Y:S01]  /*2ca0*/  FFMA R59, R20, R33.reuse, R59 ;  /* 0x00000021143b7223 */ /* 0x080fe2000000003b */
[----:B------:R-:W-:Y:S01]  /*2cb0*/  FFMA R57, R22, R33, R57 ;  /* 0x0000002116397223 */ /* 0x000fe20000000039 */
[-C--:B------:R-:W-:Y:S01]  /*2cc0*/  FFMA R63, R20, R34.reuse, R63 ;  /* 0x00000022143f7223 */ /* 0x080fe2000000003f */
[----:B------:R-:W-:Y:S01]  /*2cd0*/  FFMA R61, R22, R34, R61 ;  /* 0x00000022163d7223 */ /* 0x000fe2000000003d */
[-C--:B------:R-:W-:Y:S01]  /*2ce0*/  FFMA R71, R20, R35.reuse, R71 ;  /* 0x0000002314477223 */ /* 0x080fe20000000047 */
[----:B------:R-:W-:Y:S01]  /*2cf0*/  FFMA R73, R22, R35, R73 ;  /* 0x0000002316497223 */ /* 0x000fe20000000049 */
[C---:B---3--:R-:W-:Y:S01]  /*2d00*/  FFMA R79, R20.reuse, R28, R79 ;  /* 0x0000001c144f7223 */ /* 0x048fe2000000004f */
[CC--:B------:R-:W-:Y:S01]  /*2d10*/  FFMA R78, R20.reuse, R29.reuse, R78 ;  /* 0x0000001d144e7223 */ /* 0x0c0fe2000000004e */
[----:B------:R-:W-:Y:S01]  /*2d20*/  FFMA R81, R20, R30, R81 ;  /* 0x0000001e14517223 */ /* 0x000fe20000000051 */
[C---:B------:R-:W-:Y:S01]  /*2d30*/  FFMA R85, R22.reuse, R28, R85 ;  /* 0x0000001c16557223 */ /* 0x040fe20000000055 */
[C---:B------:R-:W-:Y:S01]  /*2d40*/  FFMA R88, R22.reuse, R29, R88 ;  /* 0x0000001d16587223 */ /* 0x040fe20000000058 */
[----:B------:R-:W-:Y:S01]  /*2d50*/  FFMA R87, R22, R30, R87 ;  /* 0x0000001e16577223 */ /* 0x000fe20000000057 */
[C---:B------:R-:W-:Y:S01]  /*2d60*/  FFMA R50, R21.reuse, R32, R50 ;  /* 0x0000002015327223 */ /* 0x040fe20000000032 */
[C---:B------:R-:W-:Y:S01]  /*2d70*/  FFMA R56, R21.reuse, R33, R56 ;  /* 0x0000002115387223 */ /* 0x040fe20000000038 */
[C---:B------:R-:W-:Y:S01]  /*2d80*/  FFMA R60, R21.reuse, R34, R60 ;  /* 0x00000022153c7223 */ /* 0x040fe2000000003c */
[C---:B------:R-:W-:Y:S01]  /*2d90*/  FFMA R70, R21.reuse, R35, R70 ;  /* 0x0000002315467223 */ /* 0x040fe20000000046 */
[----:B------:R-:W-:Y:S01]  /*2da0*/  FFMA R20, R20, R31, R86 ;  /* 0x0000001f14147223 */ /* 0x000fe20000000056 */
[C---:B------:R-:W-:Y:S01]  /*2db0*/  FFMA R82, R21.reuse, R28, R82 ;  /* 0x0000001c15527223 */ /* 0x040fe20000000052 */
[C---:B------:R-:W-:Y:S01]  /*2dc0*/  FFMA R84, R21.reuse, R29, R84 ;  /* 0x0000001d15547223 */ /* 0x040fe20000000054 */
[C---:B------:R-:W-:Y:S01]  /*2dd0*/  FFMA R83, R21.reuse, R30, R83 ;  /* 0x0000001e15537223 */ /* 0x040fe20000000053 */
[-C--:B------:R-:W-:Y:S01]  /*2de0*/  FFMA R90, R21, R31.reuse, R90 ;  /* 0x0000001f155a7223 */ /* 0x080fe2000000005a */
[----:B------:R-:W-:Y:S01]  /*2df0*/  FFMA R22, R22, R31, R92 ;  /* 0x0000001f16167223 */ /* 0x000fe2000000005c */
[C---:B------:R-:W-:Y:S01]  /*2e00*/  FFMA R48, R23.reuse, R32, R48 ;  /* 0x0000002017307223 */ /* 0x040fe20000000030 */
[C---:B------:R-:W-:Y:S01]  /*2e10*/  FFMA R54, R23.reuse, R33, R54 ;  /* 0x0000002117367223 */ /* 0x040fe20000000036 */
[C---:B------:R-:W-:Y:S01]  /*2e20*/  FFMA R64, R23.reuse, R34, R64 ;  /* 0x0000002217407223 */ /* 0x040fe20000000040 */
[C---:B------:R-:W-:Y:S01]  /*2e30*/  FFMA R72, R23.reuse, R35, R72 ;  /* 0x0000002317487223 */ /* 0x040fe20000000048 */
[C---:B------:R-:W-:Y:S01]  /*2e40*/  FFMA R0, R23.reuse, R28, R0 ;  /* 0x0000001c17007223 */ /* 0x040fe20000000000 */
[C---:B------:R-:W-:Y:S01]  /*2e50*/  FFMA R86, R23.reuse, R29, R4 ;  /* 0x0000001d17567223 */ /* 0x040fe20000000004 */
[C---:B------:R-:W-:Y:S01]  /*2e60*/  FFMA R21, R23.reuse, R30, R7 ;  /* 0x0000001e17157223 */ /* 0x040fe20000000007 */
[----:B------:R-:W-:Y:S01]  /*2e70*/  FFMA R92, R23, R31, R6 ;  /* 0x0000001f175c7223 */ /* 0x000fe20000000006 */
[-C--:B----4-:R-:W-:Y:S01]  /*2e80*/  FFMA R47, R24, R32.reuse, R47 ;  /* 0x00000020182f7223 */ /* 0x090fe2000000002f */
        /* <DEDUP_REMOVED lines=13> */
[CC--:B------:R-:W-:Y:S01]  /*2f60*/  FFMA R77, R26.reuse, R35.reuse, R77 ;  /* 0x000000231a4d7223 */ /* 0x0c0fe2000000004d */
[----:B------:R-:W-:Y:S01]  /*2f70*/  FFMA R76, R27, R35, R76 ;  /* 0x000000231b4c7223 */ /* 0x000fe2000000004c */
[-C--:B------:R-:W-:Y:S01]  /*2f80*/  FFMA R23, R26, R28.reuse, R5 ;  /* 0x0000001c1a177223 */ /* 0x080fe20000000005 */
[----:B------:R-:W2:Y:S01]  /*2f90*/  LDS.128 R32, [R91+0x200] ;  /* 0x000200005b207984 */ /* 0x000ea20000000c00 */
[CC--:B------:R-:W-:Y:S01]  /*2fa0*/  FFMA R3, R24.reuse, R28.reuse, R3 ;  /* 0x0000001c18037223 */ /* 0x0c0fe20000000003 */
[-C--:B------:R-:W-:Y:S01]  /*2fb0*/  FFMA R2, R25, R28.reuse, R2 ;  /* 0x0000001c19027223 */ /* 0x080fe20000000002 */
[----:B------:R-:W-:Y:S01]  /*2fc0*/  FFMA R10, R27, R28, R10 ;  /* 0x0000001c1b0a7223 */ /* 0x000fe2000000000a */
[----:B------:R-:W3:Y:S01]  /*2fd0*/  LDS.128 R4, [R89+0x210] ;  /* 0x0002100059047984 */ /* 0x000ee20000000c00 */
        /* <DEDUP_REMOVED lines=12> */
[----:B------:R-:W-:Y:S01]  /*30a0*/  LDS.128 R16, [R91+0x400] ;  /* 0x000400005b107984 */ /* 0x000fe20000000c00 */
[-C--:B-----5:R-:W-:Y:S01]  /*30b0*/  FFMA R47, R40, R36.reuse, R47 ;  /* 0x00000024282f7223 */ /* 0x0a0fe2000000002f */
[-C--:B------:R-:W-:Y:S01]  /*30c0*/  FFMA R46, R41, R36.reuse, R46 ;  /* 0x00000024292e7223 */ /* 0x080fe2000000002e */
[-C--:B------:R-:W-:Y:S01]  /*30d0*/  FFMA R45, R42, R36.reuse, R45 ;  /* 0x000000242a2d7223 */ /* 0x080fe2000000002d */
[----:B------:R-:W-:Y:S01]  /*30e0*/  LDS.128 R28, [R91+0x410] ;  /* 0x000410005b1c7984 */ /* 0x000fe20000000c00 */
[----:B------:R-:W-:Y:S01]  /*30f0*/  FFMA R58, R43, R36, R58 ;  /* 0x000000242b3a7223 */ /* 0x000fe2000000003a */
[-C--:B------:R-:W-:Y:S01]  /*3100*/  FFMA R55, R40, R37.reuse, R55 ;  /* 0x0000002528377223 */ /* 0x080fe20000000037 */
[-C--:B------:R-:W-:Y:S01]  /*3110*/  FFMA R52, R41, R37.reuse, R52 ;  /* 0x0000002529347223 */ /* 0x080fe20000000034 */
[----:B------:R-:W4:Y:S01]  /*3120*/  LDS.128 R24, [R89+0x400] ;  /* 0x0004000059187984 */ /* 0x000f220000000c00 */
        /* <DEDUP_REMOVED lines=10> */
[CC--:B--2---:R-:W-:Y:S01]  /*31d0*/  FFMA R51, R32.reuse, R36.reuse, R51 ;  /* 0x0000002420337223 */ /* 0x0c4fe20000000033 */
[C---:B------:R-:W-:Y:S01]  /*31e0*/  FFMA R50, R33.reuse, R36, R50 ;  /* 0x0000002421327223 */ /* 0x040fe20000000032 */
[CC--:B------:R-:W-:Y:S01]  /*31f0*/  FFMA R59, R32.reuse, R37.reuse, R59 ;  /* 0x00000025203b7223 */ /* 0x0c0fe2000000003b */
[C---:B------:R-:W-:Y:S01]  /*3200*/  FFMA R56, R33.reuse, R37, R56 ;  /* 0x0000002521387223 */ /* 0x040fe20000000038 */
[CC--:B------:R-:W-:Y:S01]  /*3210*/  FFMA R63, R32.reuse, R38.reuse, R63 ;  /* 0x00000026203f7223 */ /* 0x0c0fe2000000003f */
[C---:B------:R-:W-:Y:S01]  /*3220*/  FFMA R60, R33.reuse, R38, R60 ;  /* 0x00000026213c7223 */ /* 0x040fe2000000003c */
[CC--:B------:R-:W-:Y:S01]  /*3230*/  FFMA R71, R32.reuse, R39.reuse, R71 ;  /* 0x0000002720477223 */ /* 0x0c0fe20000000047 */
[C---:B------:R-:W-:Y:S01]  /*3240*/  FFMA R70, R33.reuse, R39, R70 ;  /* 0x0000002721467223 */ /* 0x040fe20000000046 */
[C---:B---3--:R-:W-:Y:S01]  /*3250*/  FFMA R79, R32.reuse, R4, R79 ;  /* 0x00000004204f7223 */ /* 0x048fe2000000004f */
        /* <DEDUP_REMOVED lines=18> */
[----:B------:R-:W-:Y:S01]  /*3380*/  FFMA R32, R43, R5, R14 ;  /* 0x000000052b207223 */ /* 0x000fe2000000000e */
[----:B------:R-:W-:Y:S01]  /*3390*/  FFMA R5, R40, R6, R15 ;  /* 0x0000000628057223 */ /* 0x000fe2000000000f */
[CC--:B------:R-:W-:Y:S01]  /*33a0*/  FFMA R49, R34.reuse, R36.reuse, R49 ;  /* 0x0000002422317223 */ /* 0x0c0fe20000000031 */
[----:B------:R-:W2:Y:S01]  /*33b0*/  LDS.128 R12, [R89+0x410] ;  /* 0x00041000590c7984 */ /* 0x000ea20000000c00 */
[C---:B------:R-:W-:Y:S01]  /*33c0*/  FFMA R48, R35.reuse, R36, R48 ;  /* 0x0000002423307223 */ /* 0x040fe20000000030 */
[CC--:B------:R-:W-:Y:S01]  /*33d0*/  FFMA R57, R34.reuse, R37.reuse, R57 ;  /* 0x0000002522397223 */ /* 0x0c0fe20000000039 */
[C---:B------:R-:W-:Y:S01]  /*33e0*/  FFMA R54, R35.reuse, R37, R54 ;  /* 0x0000002523367223 */ /* 0x040fe20000000036 */
[CC--:B------:R-:W-:Y:S01]  /*33f0*/  FFMA R61, R34.reuse, R38.reuse, R61 ;  /* 0x00000026223d7223 */ /* 0x0c0fe2000000003d */
[C---:B------:R-:W-:Y:S01]  /*3400*/  FFMA R64, R35.reuse, R38, R64 ;  /* 0x0000002623407223 */ /* 0x040fe20000000040 */
[CC--:B------:R-:W-:Y:S01]  /*3410*/  FFMA R73, R34.reuse, R39.reuse, R73 ;  /* 0x0000002722497223 */ /* 0x0c0fe20000000049 */
[C---:B------:R-:W-:Y:S01]  /*3420*/  FFMA R72, R35.reuse, R39, R72 ;  /* 0x0000002723487223 */ /* 0x040fe20000000048 */
[CC--:B------:R-:W-:Y:S01]  /*3430*/  FFMA R87, R34.reuse, R6.reuse, R87 ;  /* 0x0000000622577223 */ /* 0x0c0fe20000000057 */
[-C--:B------:R-:W-:Y:S01]  /*3440*/  FFMA R22, R34, R7.reuse, R22 ;  /* 0x0000000722167223 */ /* 0x080fe20000000016 */
[CC--:B------:R-:W-:Y:S01]  /*3450*/  FFMA R21, R35.reuse, R6.reuse, R21 ;  /* 0x0000000623157223 */ /* 0x0c0fe20000000015 */
        /* <DEDUP_REMOVED lines=8> */
[-C--:B----4-:R-:W-:Y:S01]  /*34e0*/  FFMA R51, R16, R24.reuse, R51 ;  /* 0x0000001810337223 */ /* 0x090fe20000000033 */
        /* <DEDUP_REMOVED lines=34> */
[CC--:B------:R-:W-:Y:S01]  /*3710*/  FFMA R33, R30.reuse, R13.reuse, R33 ;  /* 0x0000000d1e217223 */ /* 0x0c0fe20000000021 */
[----:B------:R-:W-:Y:S01]  /*3720*/  FFMA R32, R31, R13, R32 ;  /* 0x0000000d1f207223 */ /* 0x000fe20000000020 */
        /* <DEDUP_REMOVED lines=12> */
[----:B------:R-:W-:Y:S01]  /*37f0*/  LDS.128 R24, [R91+0x600] ;  /* 0x000600005b187984 */ /* 0x000fe20000000c00 */
[CC--:B------:R-:W-:Y:S01]  /*3800*/  FFMA R81, R16.reuse, R14.reuse, R81 ;  /* 0x0000000e10517223 */ /* 0x0c0fe20000000051 */
[-C--:B------:R-:W-:Y:S01]  /*3810*/  FFMA R20, R16, R15.reuse, R20 ;  /* 0x0000000f10147223 */ /* 0x080fe20000000014 */
[CC--:B------:R-:W-:Y:S01]  /*3820*/  FFMA R83, R17.reuse, R14.reuse, R83 ;  /* 0x0000000e11537223 */ /* 0x0c0fe20000000053 */
[----:B------:R-:W-:Y:S01]  /*3830*/  LDS.128 R40, [R91+0x610] ;  /* 0x000610005b287984 */ /* 0x000fe20000000c00 */
[-C--:B------:R-:W-:Y:S01]  /*3840*/  FFMA R90, R17, R15.reuse, R90 ;  /* 0x0000000f115a7223 */ /* 0x080fe2000000005a */
[CC--:B------:R-:W-:Y:S01]  /*3850*/  FFMA R87, R18.reuse, R14.reuse, R87 ;  /* 0x0000000e12577223 */ /* 0x0c0fe20000000057 */
[-C--:B------:R-:W-:Y:S01]  /*3860*/  FFMA R22, R18, R15.reuse, R22 ;  /* 0x0000000f12167223 */ /* 0x080fe20000000016 */
[----:B------:R-:W2:Y:S01]  /*3870*/  LDS.128 R4, [R89+0x610] ;  /* 0x0006100059047984 */ /* 0x000ea20000000c00 */
[CC--:B------:R-:W-:Y:S01]  /*3880*/  FFMA R21, R19.reuse, R14.reuse, R21 ;  /* 0x0000000e13157223 */ /* 0x0c0fe20000000015 */
[-C--:B------:R-:W-:Y:S01]  /*3890*/  FFMA R92, R19, R15.reuse, R92 ;  /* 0x0000000f135c7223 */ /* 0x080fe2000000005c */
[-C--:B------:R-:W-:Y:S01]  /*38a0*/  FFMA R94, R29, R14.reuse, R94 ;  /* 0x0000000e1d5e7223 */ /* 0x080fe2000000005e */
[----:B------:R-:W3:Y:S01]  /*38b0*/  LDS.128 R36, [R89+0x600] ;  /* 0x0006000059247984 */ /* 0x000ee20000000c00 */
[-C--:B------:R-:W-:Y:S01]  /*38c0*/  FFMA R93, R30, R14.reuse, R93 ;  /* 0x0000000e1e5d7223 */ /* 0x080fe2000000005d */
[----:B------:R-:W-:Y:S01]  /*38d0*/  FFMA R96, R31, R14, R96 ;  /* 0x0000000e1f607223 */ /* 0x000fe20000000060 */
[-C--:B------:R-:W-:Y:S01]  /*38e0*/  FFMA R95, R28, R15.reuse, R95 ;  /* 0x0000000f1c5f7223 */ /* 0x080fe2000000005f */
[-C--:B------:R-:W-:Y:S01]  /*38f0*/  FFMA R44, R29, R15.reuse, R44 ;  /* 0x0000000f1d2c7223 */ /* 0x080fe2000000002c */
[-C--:B------:R-:W-:Y:S01]  /*3900*/  FFMA R69, R30, R15.reuse, R69 ;  /* 0x0000000f1e457223 */ /* 0x080fe20000000045 */
[----:B------:R-:W-:Y:S01]  /*3910*/  FFMA R80, R31, R15, R80 ;  /* 0x0000000f1f507223 */ /* 0x000fe20000000050 */
[----:B------:R-:W-:Y:S04]  /*3920*/  LDS.128 R16, [R91+0x800] ;  /* 0x000800005b107984 */ /* 0x000fe80000000c00 */
[----:B------:R-:W4:Y:S01]  /*3930*/  LDS.128 R28, [R89+0x800] ;  /* 0x00080000591c7984 */ /* 0x000f220000000c00 */
        /* <DEDUP_REMOVED lines=16> */
[-C--:B---3--:R-:W-:Y:S01]  /*3a40*/  FFMA R51, R24, R36.reuse, R51 ;  /* 0x0000002418337223 */ /* 0x088fe20000000033 */
        /* <DEDUP_REMOVED lines=32> */
[----:B------:R-:W2:Y:S01]  /*3c50*/  LDS.128 R36, [R91+0x810] ;  /* 0x000810005b247984 */ /* 0x000ea20000000c00 */
[CC--:B------:R-:W-:Y:S01]  /*3c60*/  FFMA R81, R24.reuse, R6.reuse, R81 ;  /* 0x0000000618517223 */ /* 0x0c0fe20000000051 */
[-C--:B------:R-:W-:Y:S01]  /*3c70*/  FFMA R20, R24, R7.reuse, R20 ;  /* 0x0000000718147223 */ /* 0x080fe20000000014 */
[CC--:B------:R-:W-:Y:S01]  /*3c80*/  FFMA R83, R25.reuse, R6.reuse, R83 ;  /* 0x0000000619537223 */ /* 0x0c0fe20000000053 */
[----:B------:R-:W3:Y:S01]  /*3c90*/  LDS.128 R12, [R89+0x810] ;  /* 0x00081000590c7984 */ /* 0x000ee20000000c00 */
[-C--:B------:R-:W-:Y:S01]  /*3ca0*/  FFMA R90, R25, R7.reuse, R90 ;  /* 0x00000007195a7223 */ /* 0x080fe2000000005a */
        /* <DEDUP_REMOVED lines=28> */
[----:B------:R-:W-:Y:S01]  /*3e70*/  LDS.128 R40, [R91+0xa10] ;  /* 0x000a10005b287984 */ /* 0x000fe20000000c00 */
[-C--:B--2---:R-:W-:Y:S01]  /*3e80*/  FFMA R47, R36, R28.reuse, R47 ;  /* 0x0000001c242f7223 */ /* 0x084fe2000000002f */
        /* <DEDUP_REMOVED lines=32> */
[----:B------:R-:W2:Y:S01]  /*4090*/  LDS.128 R4, [R89+0xa10] ;  /* 0x000a100059047984 */ /* 0x000ea20000000c00 */
[CC--:B------:R-:W-:Y:S01]  /*40a0*/  FFMA R20, R16.reuse, R15.reuse, R20 ;  /* 0x0000000f10147223 */ /* 0x0c0fe20000000014 */
[CC--:B------:R-:W-:Y:S01]  /*40b0*/  FFMA R83, R17.reuse, R14.reuse, R83 ;  /* 0x0000000e11537223 */ /* 0x0c0fe20000000053 */
[-C--:B------:R-:W-:Y:S01]  /*40c0*/  FFMA R90, R17, R15.reuse, R90 ;  /* 0x0000000f115a7223 */ /* 0x080fe2000000005a */
        /* <DEDUP_REMOVED lines=15> */
[C---:B--2---:R-:W-:Y:S01]  /*41c0*/  FFMA R97, R24.reuse, R7, R20 ;  /* 0x0000000718617223 */ /* 0x044fe20000000014 */
[-C--:B------:R-:W-:Y:S01]  /*41d0*/  FFMA R79, R24, R4.reuse, R79 ;  /* 0x00000004184f7223 */ /* 0x080fe2000000004f */
[C---:B------:R-:W-:Y:S01]  /*41e0*/  FFMA R82, R25.reuse, R4, R82 ;  /* 0x0000000419527223 */ /* 0x040fe20000000052 */
[C---:B------:R-:W-:Y:S01]  /*41f0*/  FFMA R84, R25.reuse, R5, R84 ;  /* 0x0000000519547223 */ /* 0x040fe20000000054 */
[C---:B---3--:R-:W-:Y:S01]  /*4200*/  FFMA R50, R25.reuse, R28, R50 ;  /* 0x0000001c19327223 */ /* 0x048fe20000000032 */
[C---:B------:R-:W-:Y:S01]  /*4210*/  FFMA R56, R25.reuse, R29, R56 ;  /* 0x0000001d19387223 */ /* 0x040fe20000000038 */
        /* <DEDUP_REMOVED lines=47> */
[-C--:B------:R-:W-:Y:S01]  /*4510*/  FFMA R83, R26, R7.reuse, R22 ;  /* 0x000000071a537223 */ /* 0x080fe20000000016 */
[-C--:B------:R-:W-:Y:S01]  /*4520*/  FFMA R81, R24, R6.reuse, R81 ;  /* 0x0000000618517223 */ /* 0x080fe20000000051 */
[-C--:B------:R-:W-:Y:S01]  /*4530*/  FFMA R87, R26, R6.reuse, R87 ;  /* 0x000000061a577223 */ /* 0x080fe20000000057 */
[----:B------:R-:W3:Y:S01]  /*4540*/  LDS.128 R12, [R89+0xc10] ;  /* 0x000c1000590c7984 */ /* 0x000ee20000000c00 */
        /* <DEDUP_REMOVED lines=8> */
[----:B------:R-:W-:-:S02]  /*45d0*/  FFMA R80, R43, R7, R80 ;  /* 0x000000072b507223 */ /* 0x000fc40000000050 */
[----:B------:R-:W-:Y:S01]  /*45e0*/  LDS.128 R40, [R89+0xe10] ;  /* 0x000e100059287984 */ /* 0x000fe20000000c00 */
        /* <DEDUP_REMOVED lines=31> */
[C---:B------:R-:W-:Y:S01]  /*47e0*/  FFMA R76, R39.reuse, R31, R76 ;  /* 0x0000001f274c7223 */ /* 0x040fe2000000004c */
[-C--:B---3--:R-:W-:Y:S01]  /*47f0*/  FFMA R7, R16, R13.reuse, R35 ;  /* 0x0000000d10077223 */ /* 0x088fe20000000023 */
[-C--:B------:R-:W-:Y:S01]  /*4800*/  FFMA R21, R18, R13.reuse, R25 ;  /* 0x0000000d12157223 */ /* 0x080fe20000000019 */
[-C--:B------:R-:W-:Y:S01]  /*4810*/  FFMA R99, R38, R13.reuse, R33 ;  /* 0x0000000d26637223 */ /* 0x080fe20000000021 */
[-C--:B------:R-:W-:Y:S01]  /*4820*/  FFMA R6, R39, R13.reuse, R32 ;  /* 0x0000000d27067223 */ /* 0x080fe20000000020 */
[----:B------:R-:W2:Y:S01]  /*4830*/  LDS.128 R24, [R91+0xe00] ;  /* 0x000e00005b187984 */ /* 0x000ea20000000c00 */
[-C--:B------:R-:W-:Y:S01]  /*4840*/  FFMA R79, R16, R12.reuse, R79 ;  /* 0x0000000c104f7223 */ /* 0x080fe2000000004f */
[-C--:B------:R-:W-:Y:S01]  /*4850*/  FFMA R82, R17, R12.reuse, R82 ;  /* 0x0000000c11527223 */ /* 0x080fe20000000052 */
[-C--:B------:R-:W-:Y:S01]  /*4860*/  FFMA R85, R18, R12.reuse, R85 ;  /* 0x0000000c12557223 */ /* 0x080fe20000000055 */
[----:B------:R-:W3:Y:S01]  /*4870*/  LDS.128 R28, [R89+0xe00] ;  /* 0x000e0000591c7984 */ /* 0x000ee20000000c00 */
[-C--:B------:R-:W-:Y:S01]  /*4880*/  FFMA R0, R19, R12.reuse, R0 ;  /* 0x0000000c13007223 */ /* 0x080fe20000000000 */
[-C--:B------:R-:W-:Y:S01]  /*4890*/  FFMA R3, R36, R12.reuse, R3 ;  /* 0x0000000c24037223 */ /* 0x080fe20000000003 */
[-C--:B------:R-:W-:Y:S01]  /*48a0*/  FFMA R2, R37, R12.reuse, R2 ;  /* 0x0000000c25027223 */ /* 0x080fe20000000002 */
[----:B------:R-:W4:Y:S01]  /*48b0*/  LDS.128 R32, [R91+0xe10] ;  /* 0x000e10005b207984 */ /* 0x000f220000000c00 */
[-C--:B------:R-:W-:Y:S01]  /*48c0*/  FFMA R23, R38, R12.reuse, R23 ;  /* 0x0000000c26177223 */ /* 0x080fe20000000017 */
[----:B------:R-:W-:Y:S01]  /*48d0*/  FFMA R10, R39, R12, R10 ;  /* 0x0000000c270a7223 */ /* 0x000fe2000000000a */
[-C--:B------:R-:W-:Y:S01]  /*48e0*/  FFMA R84, R17, R13.reuse, R84 ;  /* 0x0000000d11547223 */ /* 0x080fe20000000054 */
[----:B------:R-:W5:Y:S01]  /*48f0*/  LDC R12, c[0x0][0x360] ;  /* 0x0000d800ff0c7b82 */ /* 0x000f620000000800 */
[-C--:B------:R-:W-:Y:S01]  /*4900*/  FFMA R86, R19, R13.reuse, R86 ;  /* 0x0000000d13567223 */ /* 0x080fe20000000056 */
[-C--:B------:R-:W-:Y:S01]  /*4910*/  FFMA R11, R36, R13.reuse, R11 ;  /* 0x0000000d240b7223 */ /* 0x080fe2000000000b */
[----:B------:R-:W-:Y:S01]  /*4920*/  FFMA R4, R37, R13, R4 ;  /* 0x0000000d25047223 */ /* 0x000fe20000000004 */
[----:B-----5:R-:W-:-:S02]  /*4930*/  IMAD R12, R12, UR11, RZ ;  /* 0x0000000b0c0c7c24 */ /* 0x020fc4000f8e02ff */
        /* <DEDUP_REMOVED lines=8> */
[-C--:B----4-:R-:W-:Y:S01]  /*49c0*/  FFMA R47, R32, R28.reuse, R47 ;  /* 0x0000001c202f7223 */ /* 0x090fe2000000002f */
[-C--:B------:R-:W-:Y:S01]  /*49d0*/  FFMA R46, R33, R28.reuse, R46 ;  /* 0x0000001c212e7223 */ /* 0x080fe2000000002e */
[-C--:B------:R-:W-:Y:S01]  /*49e0*/  FFMA R45, R34, R28.reuse, R45 ;  /* 0x0000001c222d7223 */ /* 0x080fe2000000002d */
[----:B------:R-:W-:Y:S01]  /*49f0*/  FFMA R58, R35, R28, R58 ;  /* 0x0000001c233a7223 */ /* 0x000fe2000000003a */
[-C--:B------:R-:W-:Y:S01]  /*4a00*/  FFMA R28, R33, R40.reuse, R2 ;  /* 0x00000028211c7223 */ /* 0x080fe20000000002 */
[----:B------:R-:W-:Y:S01]  /*4a10*/  FFMA R13, R32, R40, R3 ;  /* 0x00000028200d7223 */ /* 0x000fe20000000003 */
[----:B------:R-:W2:Y:S01]  /*4a20*/  LDC R2, c[0x0][0x364] ;  /* 0x0000d900ff027b82 */ /* 0x000ea20000000800 */
[----:B------:R-:W-:Y:S01]  /*4a30*/  SHF.L.U32 R3, R12, 0x3, RZ ;  /* 0x000000030c037819 */ /* 0x000fe200000006ff */
        /* <DEDUP_REMOVED lines=8> */
[----:B------:R-:W-:Y:S01]  /*4ac0*/  LEA R29, P0, R8, R3, 0x3 ;  /* 0x00000003081d7211 */ /* 0x000fe200078018ff */
[-C--:B------:R-:W-:Y:S01]  /*4ad0*/  FFMA R63, R24, R30.reuse, R63 ;  /* 0x0000001e183f7223 */ /* 0x080fe2000000003f */
[-C--:B------:R-:W-:Y:S01]  /*4ae0*/  FFMA R60, R25, R30.reuse, R60 ;  /* 0x0000001e193c7223 */ /* 0x080fe2000000003c */
[-C--:B------:R-:W-:Y:S01]  /*4af0*/  FFMA R61, R26, R30.reuse, R61 ;  /* 0x0000001e1a3d7223 */ /* 0x080fe2000000003d */
[----:B------:R-:W-:Y:S01]  /*4b00*/  LEA.HI.X.SX32 R3, R3, RZ, 0x1, P0 ;  /* 0x000000ff03037211 */ /* 0x000fe200000f0eff */
[-C--:B------:R-:W-:Y:S01]  /*4b10*/  FFMA R64, R27, R30.reuse, R64 ;  /* 0x0000001e1b407223 */ /* 0x080fe20000000040 */
[-C--:B------:R-:W-:Y:S01]  /*4b20*/  FFMA R65, R32, R30.reuse, R65 ;  /* 0x0000001e20417223 */ /* 0x080fe20000000041 */
[-C--:B------:R-:W-:Y:S01]  /*4b30*/  FFMA R66, R33, R30.reuse, R66 ;  /* 0x0000001e21427223 */ /* 0x080fe20000000042 */
[-C--:B------:R-:W-:Y:S01]  /*4b40*/  FFMA R67, R34, R30.reuse, R67 ;  /* 0x0000001e22437223 */ /* 0x080fe20000000043 */
[----:B------:R-:W-:Y:S01]  /*4b50*/  IMAD R8, R3, UR17, RZ ;  /* 0x0000001103087c24 */ /* 0x000fe2000f8e02ff */
[----:B------:R-:W-:Y:S01]  /*4b60*/  MOV R3, RZ ;  /* 0x000000ff00037202 */ /* 0x000fe20000000f00 */
[----:B------:R-:W-:Y:S01]  /*4b70*/  FFMA R68, R35, R30, R68 ;  /* 0x0000001e23447223 */ /* 0x000fe20000000044 */
[-C--:B------:R-:W-:Y:S01]  /*4b80*/  FFMA R71, R24, R31.reuse, R71 ;  /* 0x0000001f18477223 */ /* 0x080fe20000000047 */
[----:B------:R-:W-:Y:S01]  /*4b90*/  FFMA R70, R25, R31, R70 ;  /* 0x0000001f19467223 */ /* 0x000fe20000000046 */
[----:B--2---:R-:W-:-:S02]  /*4ba0*/  IMAD R2, R2, UR14, R9 ;  /* 0x0000000e02027c24 */ /* 0x004fc4000f8e0209 */
[-C--:B------:R-:W-:Y:S01]  /*4bb0*/  FFMA R73, R26, R31.reuse, R73 ;  /* 0x0000001f1a497223 */ /* 0x080fe20000000049 */
[----:B------:R-:W-:Y:S01]  /*4bc0*/  IMAD R9, R29, UR4, R8 ;  /* 0x000000041d097c24 */ /* 0x000fe2000f8e0208 */
[----:B------:R-:W2:Y:S01]  /*4bd0*/  LDCU UR4, c[0x0][0x3a4] ;  /* 0x00007480ff0477ac */ /* 0x000ea20008000800 */
[-C--:B------:R-:W-:Y:S01]  /*4be0*/  FFMA R72, R27, R31.reuse, R72 ;  /* 0x0000001f1b487223 */ /* 0x080fe20000000048 */
[----:B------:R-:W-:Y:S01]  /*4bf0*/  SHF.L.U32 R2, R2, 0x3, RZ ;  /* 0x0000000302027819 */ /* 0x000fe200000006ff */
[-C--:B------:R-:W-:Y:S01]  /*4c00*/  FFMA R75, R32, R31.reuse, R75 ;  /* 0x0000001f204b7223 */ /* 0x080fe2000000004b */
[-C--:B------:R-:W-:Y:S01]  /*4c10*/  FFMA R74, R33, R31.reuse, R74 ;  /* 0x0000001f214a7223 */ /* 0x080fe2000000004a */
[-C--:B------:R-:W-:Y:S01]  /*4c20*/  FFMA R77, R34, R31.reuse, R77 ;  /* 0x0000001f224d7223 */ /* 0x080fe2000000004d */
[----:B------:R-:W-:Y:S01]  /*4c30*/  FFMA R76, R35, R31, R76 ;  /* 0x0000001f234c7223 */ /* 0x000fe2000000004c */
[----:B------:R-:W-:-:S04]  /*4c40*/  IMAD.WIDE.U32 R2, R29, UR17, R2 ;  /* 0x000000111d027c25 */ /* 0x000fc8000f8e0002 */
[-C--:B------:R-:W-:Y:S01]  /*4c50*/  FFMA R23, R34, R40.reuse, R23 ;  /* 0x0000002822177223 */ /* 0x080fe20000000017 */
[----:B------:R-:W-:Y:S01]  /*4c60*/  FFMA R10, R35, R40, R10 ;  /* 0x00000028230a7223 */ /* 0x000fe2000000000a */
[----:B------:R-:W-:Y:S02]  /*4c70*/  IADD3 R3, PT, PT, R3, R9, RZ ;  /* 0x0000000903037210 */ /* 0x000fe40007ffe0ff */
[----:B0-----:R-:W-:-:S04]  /*4c80*/  LEA R8, P0, R2, UR6, 0x2 ;  /* 0x0000000602087c11 */ /* 0x001fc8000f8010ff */
[----:B------:R-:W-:-:S05]  /*4c90*/  LEA.HI.X R9, R2, UR7, R3, 0x2, P0 ;  /* 0x0000000702097c11 */ /* 0x000fca00080f1403 */
[----:B------:R-:W1:Y:S04]  /*4ca0*/  LDG.E R29, desc[UR12][R8.64] ;  /* 0x0000000c081d7981 */ /* 0x000e68000c1e1900 */
[----:B------:R-:W3:Y:S04]  /*4cb0*/  LDG.E R12, desc[UR12][R8.64+0x4] ;  /* 0x0000040c080c7981 */ /* 0x000ee8000c1e1900 */
[----:B------:R-:W4:Y:S04]  /*4cc0*/  LDG.E R2, desc[UR12][R8.64+0x8] ;  /* 0x0000080c08027981 */ /* 0x000f28000c1e1900 */
[----:B------:R-:W5:Y:S01]  /*4cd0*/  LDG.E R3, desc[UR12][R8.64+0xc] ;  /* 0x00000c0c08037981 */ /* 0x000f62000c1e1900 */
[----:B--2---:R-:W-:Y:S01]  /*4ce0*/  FMUL R30, R51, UR4 ;  /* 0x00000004331e7c20 */ /* 0x004fe20008400000 */
[----:B------:R-:W-:Y:S01]  /*4cf0*/  FMUL R49, R49, UR4 ;  /* 0x0000000431317c20 */ /* 0x000fe20008400000 */
[----:B------:R-:W-:-:S02]  /*4d00*/  FMUL R48, R48, UR4 ;  /* 0x0000000430307c20 */ /* 0x000fc40008400000 */
[----:B-1----:R-:W-:Y:S01]  /*4d10*/  FFMA R31, R29, UR5, R30 ;  /* 0x000000051d1f7c23 */ /* 0x002fe2000800001e */
[----:B------:R-:W-:-:S04]  /*4d20*/  FMUL R29, R50, UR4 ;  /* 0x00000004321d7c20 */ /* 0x000fc80008400000 */
[----:B---3--:R-:W-:Y:S01]  /*4d30*/  FFMA R51, R12, UR5, R29 ;  /* 0x000000050c337c23 */ /* 0x008fe2000800001d */
[----:B------:R-:W-:Y:S01]  /*4d40*/  FMUL R46, R46, UR4 ;  /* 0x000000042e2e7c20 */ /* 0x000fe20008400000 */
[----:B------:R-:W2:Y:S01]  /*4d50*/  LDG.E R29, desc[UR12][R8.64+0x14] ;  /* 0x0000140c081d7981 */ /* 0x000ea2000c1e1900 */
[----:B----4-:R-:W-:-:S03]  /*4d60*/  FFMA R49, R2, UR5, R49 ;  /* 0x0000000502317c23 */ /* 0x010fc60008000031 */
[----:B------:R-:W3:Y:S01]  /*4d70*/  LDG.E R12, desc[UR12][R8.64+0x10] ;  /* 0x0000100c080c7981 */ /* 0x000ee2000c1e1900 */
[----:B-----5:R-:W-:-:S03]  /*4d80*/  FFMA R89, R3, UR5, R48 ;  /* 0x0000000503597c23 */ /* 0x020fc60008000030 */
[----:B------:R-:W4:Y:S04]  /*4d90*/  LDG.E R2, desc[UR12][R8.64+0x18] ;  /* 0x0000180c08027981 */ /* 0x000f28000c1e1900 */
[----:B------:R-:W5:Y:S01]  /*4da0*/  LDG.E R3, desc[UR12][R8.64+0x1c] ;  /* 0x00001c0c08037981 */ /* 0x000f62000c1e1900 */
[----:B------:R-:W-:Y:S01]  /*4db0*/  FMUL R47, R47, UR4 ;  /* 0x000000042f2f7c20 */ /* 0x000fe20008400000 */
[----:B------:R-:W-:Y:S02]  /*4dc0*/  FMUL R45, R45, UR4 ;  /* 0x000000042d2d7c20 */ /* 0x000fe40008400000 */
[----:B------:R2:W-:Y:S01]  /*4dd0*/  STG.E desc[UR12][R8.64+0x4], R51 ;  /* 0x0000043308007986 */ /* 0x0005e2000c10190c */
[----:B------:R-:W-:-:S03]  /*4de0*/  FMUL R58, R58, UR4 ;  /* 0x000000043a3a7c20 */ /* 0x000fc60008400000 */
[----:B------:R-:W-:Y:S04]  /*4df0*/  STG.E desc[UR12][R8.64], R31 ;  /* 0x0000001f08007986 */ /* 0x000fe8000c10190c */
[----:B------:R-:W-:Y:S04]  /*4e00*/  STG.E desc[UR12][R8.64+0x8], R49 ;  /* 0x0000083108007986 */ /* 0x000fe8000c10190c */
[----:B------:R-:W-:Y:S01]  /*4e10*/  STG.E desc[UR12][R8.64+0xc], R89 ;  /* 0x00000c5908007986 */ /* 0x000fe2000c10190c */
[----:B--2---:R-:W-:Y:S01]  /*4e20*/  FFMA R51, R29, UR5, R46 ;  /* 0x000000051d337c23 */ /* 0x004fe2000800002e */
[----:B------:R-:W-:Y:S01]  /*4e30*/  MOV R29, UR17 ;  /* 0x00000011001d7c02 */ /* 0x000fe20008000f00 */
[----:B---3--:R-:W-:Y:S01]  /*4e40*/  FFMA R47, R12, UR5, R47 ;  /* 0x000000050c2f7c23 */ /* 0x008fe2000800002f */
[----:B----4-:R-:W-:Y:S01]  /*4e50*/  FFMA R45, R2, UR5, R45 ;  /* 0x00000005022d7c23 */ /* 0x010fe2000800002d */
[----:B-----5:R-:W-:-:S02]  /*4e60*/  FFMA R91, R3, UR5, R58 ;  /* 0x00000005035b7c23 */ /* 0x020fc4000800003a */
[----:B------:R-:W-:Y:S01]  /*4e70*/  IMAD.WIDE R2, R29, 0x4, R8 ;  /* 0x000000041d027825 */ /* 0x000fe200078e0208 */
[----:B------:R0:W-:Y:S04]  /*4e80*/  STG.E desc[UR12][R8.64+0x10], R47 ;  /* 0x0000102f08007986 */ /* 0x0001e8000c10190c */
[----:B------:R-:W-:Y:S04]  /*4e90*/  STG.E desc[UR12][R8.64+0x14], R51 ;  /* 0x0000143308007986 */ /* 0x000fe8000c10190c */
[----:B------:R-:W-:Y:S04]  /*4ea0*/  STG.E desc[UR12][R8.64+0x18], R45 ;  /* 0x0000182d08007986 */ /* 0x000fe8000c10190c */
[----:B------:R1:W-:Y:S04]  /*4eb0*/  STG.E desc[UR12][R8.64+0x1c], R91 ;  /* 0x00001c5b08007986 */ /* 0x0003e8000c10190c */
[----:B------:R-:W2:Y:S04]  /*4ec0*/  LDG.E R40, desc[UR12][R2.64+0xc] ;  /* 0x00000c0c02287981 */ /* 0x000ea8000c1e1900 */
[----:B------:R-:W3:Y:S04]  /*4ed0*/  LDG.E R46, desc[UR12][R2.64] ;  /* 0x0000000c022e7981 */ /* 0x000ee8000c1e1900 */
[----:B0-----:R-:W4:Y:S04]  /*4ee0*/  LDG.E R47, desc[UR12][R2.64+0x4] ;  /* 0x0000040c022f7981 */ /* 0x001f28000c1e1900 */
[----:B------:R-:W5:Y:S04]  /*4ef0*/  LDG.E R48, desc[UR12][R2.64+0x8] ;  /* 0x0000080c02307981 */ /* 0x000f68000c1e1900 */
[----:B------:R-:W5:Y:S04]  /*4f00*/  LDG.E R31, desc[UR12][R2.64+0x10] ;  /* 0x0000100c021f7981 */ /* 0x000f68000c1e1900 */
[----:B------:R-:W5:Y:S04]  /*4f10*/  LDG.E R30, desc[UR12][R2.64+0x14] ;  /* 0x0000140c021e7981 */ /* 0x000f68000c1e1900 */
[----:B------:R-:W5:Y:S04]  /*4f20*/  LDG.E R29, desc[UR12][R2.64+0x18] ;  /* 0x0000180c021d7981 */ /* 0x000f68000c1e1900 */
[----:B------:R-:W5:Y:S01]  /*4f30*/  LDG.E R12, desc[UR12][R2.64+0x1c] ;  /* 0x00001c0c020c7981 */ /* 0x000f62000c1e1900 */
[----:B-1----:R-:W-:Y:S01]  /*4f40*/  FMUL R9, R54, UR4 ;  /* 0x0000000436097c20 */ /* 0x002fe20008400000 */
[----:B------:R-:W-:Y:S01]  /*4f50*/  FMUL R59, R59, UR4 ;  /* 0x000000043b3b7c20 */ /* 0x000fe20008400000 */
[----:B------:R-:W-:Y:S01]  /*4f60*/  FMUL R56, R56, UR4 ;  /* 0x0000000438387c20 */ /* 0x000fe20008400000 */
[----:B------:R-:W-:Y:S01]  /*4f70*/  FMUL R57, R57, UR4 ;  /* 0x0000000439397c20 */ /* 0x000fe20008400000 */
[----:B------:R-:W-:Y:S01]  /*4f80*/  MOV R89, UR17 ;  /* 0x0000001100597c02 */ /* 0x000fe20008000f00 */
[----:B------:R-:W-:Y:S01]  /*4f90*/  FMUL R8, R55, UR4 ;  /* 0x0000000437087c20 */ /* 0x000fe20008400000 */
[----:B--2---:R-:W-:Y:S01]  /*4fa0*/  FFMA R45, R40, UR5, R9 ;  /* 0x00000005282d7c23 */ /* 0x004fe20008000009 */
[----:B------:R-:W-:Y:S01]  /*4fb0*/  FMUL R40, R53, UR4 ;  /* 0x0000000435287c20 */ /* 0x000fe20008400000 */
[----:B------:R-:W-:Y:S01]  /*4fc0*/  FMUL R9, R52, UR4 ;  /* 0x0000000434097c20 */ /* 0x000fe20008400000 */
[----:B------:R-:W-:Y:S01]  /*4fd0*/  FMUL R53, R62, UR4 ;  /* 0x000000043e357c20 */ /* 0x000fe20008400000 */
[----:B---3--:R-:W-:Y:S01]  /*4fe0*/  FFMA R59, R46, UR5, R59 ;  /* 0x000000052e3b7c23 */ /* 0x008fe2000800003b */
[----:B----4-:R-:W-:Y:S01]  /*4ff0*/  FFMA R47, R47, UR5, R56 ;  /* 0x000000052f2f7c23 */ /* 0x010fe20008000038 */
[----:B-----5:R-:W-:Y:S01]  /*5000*/  FFMA R57, R48, UR5, R57 ;  /* 0x0000000530397c23 */ /* 0x020fe20008000039 */
[----:B------:R-:W-:Y:S01]  /*5010*/  FFMA R31, R31, UR5, R8 ;  /* 0x000000051f1f7c23 */ /* 0x000fe20008000008 */
[----:B------:R-:W-:Y:S01]  /*5020*/  FFMA R49, R30, UR5, R9 ;  /* 0x000000051e317c23 */ /* 0x000fe20008000009 */
[----:B------:R-:W-:-:S04]  /*5030*/  IMAD.WIDE R8, R89, 0x4, R2 ;  /* 0x0000000459087825 */ /* 0x000fc800078e0202 */
[----:B------:R-:W-:Y:S01]  /*5040*/  FFMA R51, R29, UR5, R40 ;  /* 0x000000051d337c23 */ /* 0x000fe20008000028 */
[----:B------:R-:W-:Y:S01]  /*5050*/  FFMA R53, R12, UR5, R53 ;  /* 0x000000050c357c23 */ /* 0x000fe20008000035 */
[----:B------:R-:W-:Y:S04]  /*5060*/  STG.E desc[UR12][R2.64], R59 ;  /* 0x0000003b02007986 */ /* 0x000fe8000c10190c */
[----:B------:R-:W-:Y:S04]  /*5070*/  STG.E desc[UR12][R2.64+0x4], R47 ;  /* 0x0000042f02007986 */ /* 0x000fe8000c10190c */
[----:B------:R-:W-:Y:S04]  /*5080*/  STG.E desc[UR12][R2.64+0x8], R57 ;  /* 0x0000083902007986 */ /* 0x000fe8000c10190c */
[----:B------:R0:W-:Y:S04]  /*5090*/  STG.E desc[UR12][R2.64+0xc], R45 ;  /* 0x00000c2d02007986 */ /* 0x0001e8000c10190c */
[----:B------:R-:W-:Y:S04]  /*50a0*/  STG.E desc[UR12][R2.64+0x10], R31 ;  /* 0x0000101f02007986 */ /* 0x000fe8000c10190c */
[----:B------:R-:W-:Y:S04]  /*50b0*/  STG.E desc[UR12][R2.64+0x14], R49 ;  /* 0x0000143102007986 */ /* 0x000fe8000c10190c */
[----:B------:R-:W-:Y:S04]  /*50c0*/  STG.E desc[UR12][R2.64+0x18], R51 ;  /* 0x0000183302007986 */ /* 0x000fe8000c10190c */
[----:B------:R1:W-:Y:S04]  /*50d0*/  STG.E desc[UR12][R2.64+0x1c], R53 ;  /* 0x00001c3502007986 */ /* 0x0003e8000c10190c */
[----:B0-----:R-:W2:Y:S04]  /*50e0*/  LDG.E R45, desc[UR12][R8.64+0x8] ;  /* 0x0000080c082d7981 */ /* 0x001ea8000c1e1900 */
[----:B------:R-:W3:Y:S04]  /*50f0*/  LDG.E R46, desc[UR12][R8.64+0xc] ;  /* 0x00000c0c082e7981 */ /* 0x000ee8000c1e1900 */
[----:B------:R-:W4:Y:S04]  /*5100*/  LDG.E R30, desc[UR12][R8.64] ;  /* 0x0000000c081e7981 */ /* 0x000f28000c1e1900 */
        /* <DEDUP_REMOVED lines=11> */
[----:B------:R-:W-:Y:S01]  /*51c0*/  FMUL R51, R68, UR4 ;  /* 0x0000000444337c20 */ /* 0x000fe20008400000 */
[----:B--2---:R-:W-:Y:S01]  /*51d0*/  FFMA R45, R45, UR5, R2 ;  /* 0x000000052d2d7c23 */ /* 0x004fe20008000002 */
[----:B------:R-:W-:Y:S01]  /*51e0*/  FMUL R2, R67, UR4 ;  /* 0x0000000443027c20 */ /* 0x000fe20008400000 */
[----:B---3--:R-:W-:Y:S01]  /*51f0*/  FFMA R47, R46, UR5, R3 ;  /* 0x000000052e2f7c23 */ /* 0x008fe20008000003 */
[----:B------:R-:W-:Y:S01]  /*5200*/  FMUL R3, R66, UR4 ;  /* 0x0000000442037c20 */ /* 0x000fe20008400000 */
[----:B----4-:R-:W-:Y:S01]  /*5210*/  FFMA R63, R30, UR5, R63 ;  /* 0x000000051e3f7c23 */ /* 0x010fe2000800003f */
[----:B-----5:R-:W-:Y:S01]  /*5220*/  FFMA R31, R40, UR5, R31 ;  /* 0x00000005281f7c23 */ /* 0x020fe2000800001f */
[----:B------:R-:W-:Y:S01]  /*5230*/  FFMA R65, R48, UR5, R65 ;  /* 0x0000000530417c23 */ /* 0x000fe20008000041 */
[----:B------:R-:W-:Y:S01]  /*5240*/  FFMA R49, R50, UR5, R3 ;  /* 0x0000000532317c23 */ /* 0x000fe20008000003 */
[----:B------:R-:W-:Y:S01]  /*5250*/  FFMA R29, R29, UR5, R2 ;  /* 0x000000051d1d7c23 */ /* 0x000fe20008000002 */
[----:B------:R-:W-:-:S04]  /*5260*/  IMAD.WIDE R2, R53, 0x4, R8 ;  /* 0x0000000435027825 */ /* 0x000fc800078e0208 */
[----:B------:R-:W-:Y:S01]  /*5270*/  FFMA R51, R12, UR5, R51 ;  /* 0x000000050c337c23 */ /* 0x000fe20008000033 */
[----:B------:R-:W-:Y:S04]  /*5280*/  STG.E desc[UR12][R8.64], R63 ;  /* 0x0000003f08007986 */ /* 0x000fe8000c10190c */
[----:B------:R0:W-:Y:S04]  /*5290*/  STG.E desc[UR12][R8.64+0x4], R31 ;  /* 0x0000041f08007986 */ /* 0x0001e8000c10190c */
[----:B------:R-:W-:Y:S04]  /*52a0*/  STG.E desc[UR12][R8.64+0x8], R45 ;  /* 0x0000082d08007986 */ /* 0x000fe8000c10190c */
[----:B------:R1:W-:Y:S04]  /*52b0*/  STG.E desc[UR12][R8.64+0xc], R47 ;  /* 0x00000c2f08007986 */ /* 0x0003e8000c10190c */
[----:B------:R-:W-:Y:S04]  /*52c0*/  STG.E desc[UR12][R8.64+0x10], R65 ;  /* 0x0000104108007986 */ /* 0x000fe8000c10190c */
[----:B------:R-:W-:Y:S04]  /*52d0*/  STG.E desc[UR12][R8.64+0x14], R49 ;  /* 0x0000143108007986 */ /* 0x000fe8000c10190c */
[----:B------:R2:W-:Y:S04]  /*52e0*/  STG.E desc[UR12][R8.64+0x18], R29 ;  /* 0x0000181d08007986 */ /* 0x0005e8000c10190c */
[----:B------:R3:W-:Y:S04]  /*52f0*/  STG.E desc[UR12][R8.64+0x1c], R51 ;  /* 0x00001c3308007986 */ /* 0x0007e8000c10190c */
[----:B------:R-:W4:Y:S04]  /*5300*/  LDG.E R30, desc[UR12][R2.64+0x4] ;  /* 0x0000040c021e7981 */ /* 0x000f28000c1e1900 */
[----:B------:R-:W5:Y:S04]  /*5310*/  LDG.E R40, desc[UR12][R2.64+0xc] ;  /* 0x00000c0c02287981 */ /* 0x000f68000c1e1900 */
[----:B------:R-:W5:Y:S04]  /*5320*/  LDG.E R12, desc[UR12][R2.64] ;  /* 0x0000000c020c7981 */ /* 0x000f68000c1e1900 */
[----:B0-----:R-:W5:Y:S04]  /*5330*/  LDG.E R31, desc[UR12][R2.64+0x8] ;  /* 0x0000080c021f7981 */ /* 0x001f68000c1e1900 */
[----:B------:R-:W5:Y:S04]  /*5340*/  LDG.E R46, desc[UR12][R2.64+0x10] ;  /* 0x0000100c022e7981 */ /* 0x000f68000c1e1900 */
[----:B-1----:R-:W5:Y:S04]  /*5350*/  LDG.E R47, desc[UR12][R2.64+0x14] ;  /* 0x0000140c022f7981 */ /* 0x002f68000c1e1900 */
[----:B------:R-:W5:Y:S04]  /*5360*/  LDG.E R48, desc[UR12][R2.64+0x18] ;  /* 0x0000180c02307981 */ /* 0x000f68000c1e1900 */
[----:B------:R-:W5:Y:S01]  /*5370*/  LDG.E R50, desc[UR12][R2.64+0x1c] ;  /* 0x00001c0c02327981 */ /* 0x000f62000c1e1900 */
[----:B--2---:R-:W-:Y:S01]  /*5380*/  FMUL R29, R70, UR4 ;  /* 0x00000004461d7c20 */ /* 0x004fe20008400000 */
[----:B---3--:R-:W-:Y:S01]  /*5390*/  FMUL R9, R72, UR4 ;  /* 0x0000000448097c20 */ /* 0x008fe20008400000 */
[----:B------:R-:W-:Y:S01]  /*53a0*/  FMUL R71, R71, UR4 ;  /* 0x0000000447477c20 */ /* 0x000fe20008400000 */
[----:B------:R-:W-:Y:S01]  /*53b0*/  FMUL R8, R73, UR4 ;  /* 0x0000000449087c20 */ /* 0x000fe20008400000 */
[----:B------:R-:W-:Y:S01]  /*53c0*/  MOV R49, UR17 ;  /* 0x0000001100317c02 */ /* 0x000fe20008000f00 */
[----:B------:R-:W-:Y:S01]  /*53d0*/  FMUL R75, R75, UR4 ;  /* 0x000000044b4b7c20 */ /* 0x000fe20008400000 */
[----:B------:R-:W-:Y:S01]  /*53e0*/  FMUL R74, R74, UR4 ;  /* 0x000000044a4a7c20 */ /* 0x000fe20008400000 */
[----:B------:R-:W-:Y:S01]  /*53f0*/  FMUL R77, R77, UR4 ;  /* 0x000000044d4d7c20 */ /* 0x000fe20008400000 */
[----:B----4-:R-:W-:Y:S01]  /*5400*/  FFMA R29, R30, UR5, R29 ;  /* 0x000000051e1d7c23 */ /* 0x010fe2000800001d */
[----:B-----5:R-:W-:Y:S01]  /*5410*/  FFMA R45, R40, UR5, R9 ;  /* 0x00000005282d7c23 */ /* 0x020fe20008000009 */
[----:B------:R-:W-:-:S03]  /*5420*/  FMUL R9, R76, UR4 ;  /* 0x000000044c097c20 */ /* 0x000fc60008400000 */
[----:B------:R0:W-:Y:S01]  /*5430*/  STG.E desc[UR12][R2.64+0x4], R29 ;  /* 0x0000041d02007986 */ /* 0x0001e2000c10190c */
[----:B------:R-:W-:Y:S01]  /*5440*/  FFMA R71, R12, UR5, R71 ;  /* 0x000000050c477c23 */ /* 0x000fe20008000047 */
[----:B------:R-:W-:Y:S01]  /*5450*/  FFMA R31, R31, UR5, R8 ;  /* 0x000000051f1f7c23 */ /* 0x000fe20008000008 */
[----:B------:R-:W-:Y:S01]  /*5460*/  FFMA R75, R46, UR5, R75 ;  /* 0x000000052e4b7c23 */ /* 0x000fe2000800004b */
[----:B------:R-:W-:Y:S01]  /*5470*/  FFMA R47, R47, UR5, R74 ;  /* 0x000000052f2f7c23 */ /* 0x000fe2000800004a */
[----:B------:R-:W-:Y:S01]  /*5480*/  FFMA R77, R48, UR5, R77 ;  /* 0x00000005304d7c23 */ /* 0x000fe2000800004d */
[----:B0-----:R-:W-:Y:S01]  /*5490*/  FFMA R29, R50, UR5, R9 ;  /* 0x00000005321d7c23 */ /* 0x001fe20008000009 */
[----:B------:R-:W-:Y:S01]  /*54a0*/  IMAD.WIDE R8, R49, 0x4, R2 ;  /* 0x0000000431087825 */ /* 0x000fe200078e0202 */
[----:B------:R-:W-:Y:S04]  /*54b0*/  STG.E desc[UR12][R2.64], R71 ;  /* 0x0000004702007986 */ /* 0x000fe8000c10190c */
[----:B------:R-:W-:Y:S04]  /*54c0*/  STG.E desc[UR12][R2.64+0x8], R31 ;  /* 0x0000081f02007986 */ /* 0x000fe8000c10190c */
[----:B------:R0:W-:Y:S04]  /*54d0*/  STG.E desc[UR12][R2.64+0xc], R45 ;  /* 0x00000c2d02007986 */ /* 0x0001e8000c10190c */
[----:B------:R-:W-:Y:S04]  /*54e0*/  STG.E desc[UR12][R2.64+0x10], R75 ;  /* 0x0000104b02007986 */ /* 0x000fe8000c10190c */
[----:B------:R1:W-:Y:S04]  /*54f0*/  STG.E desc[UR12][R2.64+0x14], R47 ;  /* 0x0000142f02007986 */ /* 0x0003e8000c10190c */
[----:B------:R-:W-:Y:S04]  /*5500*/  STG.E desc[UR12][R2.64+0x18], R77 ;  /* 0x0000184d02007986 */ /* 0x000fe8000c10190c */
[----:B------:R2:W-:Y:S04]  /*5510*/  STG.E desc[UR12][R2.64+0x1c], R29 ;  /* 0x00001c1d02007986 */ /* 0x0005e8000c10190c */
[----:B0-----:R-:W3:Y:S04]  /*5520*/  LDG.E R45, desc[UR12][R8.64+0xc] ;  /* 0x00000c0c082d7981 */ /* 0x001ee8000c1e1900 */
[----:B------:R-:W4:Y:S04]  /*5530*/  LDG.E R12, desc[UR12][R8.64] ;  /* 0x0000000c080c7981 */ /* 0x000f28000c1e1900 */
[----:B------:R-:W5:Y:S04]  /*5540*/  LDG.E R30, desc[UR12][R8.64+0x4] ;  /* 0x0000040c081e7981 */ /* 0x000f68000c1e1900 */
[----:B------:R-:W5:Y:S04]  /*5550*/  LDG.E R40, desc[UR12][R8.64+0x8] ;  /* 0x0000080c08287981 */ /* 0x000f68000c1e1900 */
[----:B------:R-:W5:Y:S04]  /*5560*/  LDG.E R46, desc[UR12][R8.64+0x10] ;  /* 0x0000100c082e7981 */ /* 0x000f68000c1e1900 */
[----:B------:R-:W5:Y:S04]  /*5570*/  LDG.E R48, desc[UR12][R8.64+0x14] ;  /* 0x0000140c08307981 */ /* 0x000f68000c1e1900 */
[----:B------:R-:W5:Y:S04]  /*5580*/  LDG.E R49, desc[UR12][R8.64+0x18] ;  /* 0x0000180c08317981 */ /* 0x000f68000c1e1900 */
[----:B------:R-:W5:Y:S01]  /*5590*/  LDG.E R50, desc[UR12][R8.64+0x1c] ;  /* 0x00001c0c08327981 */ /* 0x000f62000c1e1900 */
[----:B------:R-:W-:Y:S01]  /*55a0*/  FMUL R0, R0, UR4 ;  /* 0x0000000400007c20 */ /* 0x000fe20008400000 */
[----:B------:R-:W-:Y:S01]  /*55b0*/  FMUL R79, R79, UR4 ;  /* 0x000000044f4f7c20 */ /* 0x000fe20008400000 */
[----:B------:R-:W-:Y:S01]  /*55c0*/  FMUL R31, R82, UR4 ;  /* 0x00000004521f7c20 */ /* 0x000fe20008400000 */
[----:B------:R-:W-:Y:S01]  /*55d0*/  FMUL R85, R85, UR4 ;  /* 0x0000000455557c20 */ /* 0x000fe20008400000 */
[----:B-1----:R-:W-:Y:S01]  /*55e0*/  MOV R47, UR17 ;  /* 0x00000011002f7c02 */ /* 0x002fe20008000f00 */
[----:B------:R-:W-:Y:S01]  /*55f0*/  FMUL R13, R13, UR4 ;  /* 0x000000040d0d7c20 */ /* 0x000fe20008400000 */
[----:B--2---:R-:W-:Y:S01]  /*5600*/  FMUL R3, R28, UR4 ;  /* 0x000000041c037c20 */ /* 0x004fe20008400000 */
        /* <DEDUP_REMOVED lines=10> */
[----:B------:R-:W-:Y:S01]  /*56b0*/  FFMA R29, R50, UR5, R29 ;  /* 0x00000005321d7c23 */ /* 0x000fe2000800001d */
[----:B------:R-:W-:Y:S04]  /*56c0*/  STG.E desc[UR12][R8.64], R79 ;  /* 0x0000004f08007986 */ /* 0x000fe8000c10190c */
[----:B------:R0:W-:Y:S04]  /*56d0*/  STG.E desc[UR12][R8.64+0x4], R31 ;  /* 0x0000041f08007986 */ /* 0x0001e8000c10190c */
[----:B------:R-:W-:Y:S04]  /*56e0*/  STG.E desc[UR12][R8.64+0x8], R85 ;  /* 0x0000085508007986 */ /* 0x000fe8000c10190c */
[----:B------:R1:W-:Y:S04]  /*56f0*/  STG.E desc[UR12][R8.64+0xc], R45 ;  /* 0x00000c2d08007986 */ /* 0x0003e8000c10190c */
[----:B------:R-:W-:Y:S04]  /*5700*/  STG.E desc[UR12][R8.64+0x10], R13 ;  /* 0x0000100d08007986 */ /* 0x000fe8000c10190c */
[----:B------:R-:W-:Y:S04]  /*5710*/  STG.E desc[UR12][R8.64+0x14], R23 ;  /* 0x0000141708007986 */ /* 0x000fe8000c10190c */
[----:B------:R-:W-:Y:S04]  /*5720*/  STG.E desc[UR12][R8.64+0x18], R49 ;  /* 0x0000183108007986 */ /* 0x000fe8000c10190c */
[----:B------:R2:W-:Y:S04]  /*5730*/  STG.E desc[UR12][R8.64+0x1c], R29 ;  /* 0x00001c1d08007986 */ /* 0x0005e8000c10190c */
[----:B------:R-:W3:Y:S04]  /*5740*/  LDG.E R0, desc[UR12][R2.64] ;  /* 0x0000000c02007981 */ /* 0x000ee8000c1e1900 */
[----:B------:R-:W4:Y:S04]  /*5750*/  LDG.E R10, desc[UR12][R2.64+0x4] ;  /* 0x0000040c020a7981 */ /* 0x000f28000c1e1900 */
[----:B------:R-:W5:Y:S04]  /*5760*/  LDG.E R12, desc[UR12][R2.64+0x8] ;  /* 0x0000080c020c7981 */ /* 0x000f68000c1e1900 */
[----:B------:R-:W5:Y:S04]  /*5770*/  LDG.E R28, desc[UR12][R2.64+0xc] ;  /* 0x00000c0c021c7981 */ /* 0x000f68000c1e1900 */
[----:B------:R-:W5:Y:S04]  /*5780*/  LDG.E R30, desc[UR12][R2.64+0x10] ;  /* 0x0000100c021e7981 */ /* 0x000f68000c1e1900 */
[----:B0-----:R-:W5:Y:S04]  /*5790*/  LDG.E R31, desc[UR12][R2.64+0x14] ;  /* 0x0000140c021f7981 */ /* 0x001f68000c1e1900 */
[----:B------:R-:W5:Y:S04]  /*57a0*/  LDG.E R40, desc[UR12][R2.64+0x18] ;  /* 0x0000180c02287981 */ /* 0x000f68000c1e1900 */
[----:B-1----:R-:W5:Y:S01]  /*57b0*/  LDG.E R45, desc[UR12][R2.64+0x1c] ;  /* 0x00001c0c022d7981 */ /* 0x002f62000c1e1900 */
[-C--:B------:R-:W-:Y:S01]  /*57c0*/  FFMA R7, R24, R41.reuse, R7 ;  /* 0x0000002918077223 */ /* 0x080fe20000000007 */
[-C--:B------:R-:W-:Y:S01]  /*57d0*/  FFMA R84, R25, R41.reuse, R84 ;  /* 0x0000002919547223 */ /* 0x080fe20000000054 */
[-C--:B------:R-:W-:Y:S01]  /*57e0*/  FFMA R21, R26, R41.reuse, R21 ;  /* 0x000000291a157223 */ /* 0x080fe20000000015 */
[-C--:B------:R-:W-:Y:S01]  /*57f0*/  FFMA R86, R27, R41.reuse, R86 ;  /* 0x000000291b567223 */ /* 0x080fe20000000056 */
[----:B------:R-:W-:Y:S01]  /*5800*/  FMUL R7, R7, UR4 ;  /* 0x0000000407077c20 */ /* 0x000fe20008400000 */
[-C--:B------:R-:W-:Y:S01]  /*5810*/  FFMA R11, R32, R41.reuse, R11 ;  /* 0x00000029200b7223 */ /* 0x080fe2000000000b */
[-C--:B------:R-:W-:Y:S01]  /*5820*/  FFMA R4, R33, R41.reuse, R4 ;  /* 0x0000002921047223 */ /* 0x080fe20000000004 */
[-C--:B------:R-:W-:Y:S01]  /*5830*/  FFMA R99, R34, R41.reuse, R99 ;  /* 0x0000002922637223 */ /* 0x080fe20000000063 */
[----:B------:R-:W-:Y:S01]  /*5840*/  FFMA R6, R35, R41, R6 ;  /* 0x0000002923067223 */ /* 0x000fe20000000006 */
[----:B--2---:R-:W-:Y:S01]  /*5850*/  FMUL R9, R84, UR4 ;  /* 0x0000000454097c20 */ /* 0x004fe20008400000 */
[----:B------:R-:W-:Y:S01]  /*5860*/  FMUL R21, R21, UR4 ;  /* 0x0000000415157c20 */ /* 0x000fe20008400000 */
[----:B------:R-:W-:Y:S01]  /*5870*/  FMUL R13, R86, UR4 ;  /* 0x00000004560d7c20 */ /* 0x000fe20008400000 */
[----:B------:R-:W-:Y:S01]  /*5880*/  MOV R23, UR17 ;  /* 0x0000001100177c02 */ /* 0x000fe20008000f00 */
[----:B------:R-:W-:Y:S01]  /*5890*/  FMUL R11, R11, UR4 ;  /* 0x000000040b0b7c20 */ /* 0x000fe20008400000 */
[----:B------:R-:W-:Y:S01]  /*58a0*/  FMUL R4, R4, UR4 ;  /* 0x0000000404047c20 */ /* 0x000fe20008400000 */
[----:B------:R-:W-:Y:S01]  /*58b0*/  FMUL R99, R99, UR4 ;  /* 0x0000000463637c20 */ /* 0x000fe20008400000 */
[----:B------:R-:W-:Y:S01]  /*58c0*/  FMUL R6, R6, UR4 ;  /* 0x0000000406067c20 */ /* 0x000fe20008400000 */
[----:B---3--:R-:W-:Y:S01]  /*58d0*/  FFMA R7, R0, UR5, R7 ;  /* 0x0000000500077c23 */ /* 0x008fe20008000007 */
[----:B----4-:R-:W-:-:S04]  /*58e0*/  FFMA R9, R10, UR5, R9 ;  /* 0x000000050a097c23 */ /* 0x010fc80008000009 */
[----:B------:R0:W-:Y:S01]  /*58f0*/  STG.E desc[UR12][R2.64], R7 ;  /* 0x0000000702007986 */ /* 0x0001e2000c10190c */
[----:B-----5:R-:W-:Y:S01]  /*5900*/  FFMA R21, R12, UR5, R21 ;  /* 0x000000050c157c23 */ /* 0x020fe20008000015 */
[----:B------:R-:W-:Y:S01]  /*5910*/  FFMA R13, R28, UR5, R13 ;  /* 0x000000051c0d7c23 */ /* 0x000fe2000800000d */
[----:B------:R-:W-:Y:S01]  /*5920*/  FFMA R11, R30, UR5, R11 ;  /* 0x000000051e0b7c23 */ /* 0x000fe2000800000b */
[----:B------:R-:W-:Y:S01]  /*5930*/  FFMA R31, R31, UR5, R4 ;  /* 0x000000051f1f7c23 */ /* 0x000fe20008000004 */
[----:B------:R-:W-:Y:S01]  /*5940*/  FFMA R99, R40, UR5, R99 ;  /* 0x0000000528637c23 */ /* 0x000fe20008000063 */
[----:B------:R-:W-:Y:S01]  /*5950*/  FFMA R45, R45, UR5, R6 ;  /* 0x000000052d2d7c23 */ /* 0x000fe20008000006 */
[----:B0-----:R-:W-:Y:S01]  /*5960*/  IMAD.WIDE R6, R23, 0x4, R2 ;  /* 0x0000000417067825 */ /* 0x001fe200078e0202 */
        /* <DEDUP_REMOVED lines=10> */
[----:B0-----:R-:W5:Y:S04]  /*5a10*/  LDG.E R9, desc[UR12][R6.64+0xc] ;  /* 0x00000c0c06097981 */ /* 0x001f68000c1e1900 */
[----:B------:R-:W5:Y:S04]  /*5a20*/  LDG.E R10, desc[UR12][R6.64+0x10] ;  /* 0x0000100c060a7981 */ /* 0x000f68000c1e1900 */
[----:B------:R-:W5:Y:S04]  /*5a30*/  LDG.E R12, desc[UR12][R6.64+0x14] ;  /* 0x0000140c060c7981 */ /* 0x000f68000c1e1900 */
[----:B-1----:R-:W5:Y:S04]  /*5a40*/  LDG.E R13, desc[UR12][R6.64+0x18] ;  /* 0x0000180c060d7981 */ /* 0x002f68000c1e1900 */
[----:B------:R-:W5:Y:S01]  /*5a50*/  LDG.E R21, desc[UR12][R6.64+0x1c] ;  /* 0x00001c0c06157981 */ /* 0x000f62000c1e1900 */
[-C--:B------:R-:W-:Y:S01]  /*5a60*/  FFMA R81, R16, R14.reuse, R81 ;  /* 0x0000000e10517223 */ /* 0x080fe20000000051 */
[-C--:B------:R-:W-:Y:S01]  /*5a70*/  FFMA R20, R17, R14.reuse, R20 ;  /* 0x0000000e11147223 */ /* 0x080fe20000000014 */
[-C--:B------:R-:W-:Y:S01]  /*5a80*/  FFMA R87, R18, R14.reuse, R87 ;  /* 0x0000000e12577223 */ /* 0x080fe20000000057 */
[----:B------:R-:W-:Y:S01]  /*5a90*/  FFMA R22, R19, R14, R22 ;  /* 0x0000000e13167223 */ /* 0x000fe20000000016 */
[-C--:B------:R-:W-:Y:S01]  /*5aa0*/  FFMA R81, R24, R42.reuse, R81 ;  /* 0x0000002a18517223 */ /* 0x080fe20000000051 */
[----:B------:R-:W-:Y:S01]  /*5ab0*/  FFMA R20, R25, R42, R20 ;  /* 0x0000002a19147223 */ /* 0x000fe20000000014 */
[-C--:B------:R-:W-:Y:S01]  /*5ac0*/  FFMA R5, R36, R14.reuse, R5 ;  /* 0x0000000e24057223 */ /* 0x080fe20000000005 */
[-C--:B------:R-:W-:Y:S01]  /*5ad0*/  FFMA R94, R37, R14.reuse, R94 ;  /* 0x0000000e255e7223 */ /* 0x080fe2000000005e */
[-C--:B------:R-:W-:Y:S01]  /*5ae0*/  FFMA R93, R38, R14.reuse, R93 ;  /* 0x0000000e265d7223 */ /* 0x080fe2000000005d */
[----:B------:R-:W-:Y:S01]  /*5af0*/  FFMA R96, R39, R14, R96 ;  /* 0x0000000e27607223 */ /* 0x000fe20000000060 */
[----:B------:R-:W-:Y:S01]  /*5b00*/  FMUL R81, R81, UR4 ;  /* 0x0000000451517c20 */ /* 0x000fe20008400000 */
[----:B--2---:R-:W-:Y:S01]  /*5b10*/  FMUL R3, R20, UR4 ;  /* 0x0000000414037c20 */ /* 0x004fe20008400000 */
[-C--:B------:R-:W-:Y:S01]  /*5b20*/  FFMA R87, R26, R42.reuse, R87 ;  /* 0x0000002a1a577223 */ /* 0x080fe20000000057 */
[-C--:B------:R-:W-:Y:S01]  /*5b30*/  FFMA R22, R27, R42.reuse, R22 ;  /* 0x0000002a1b167223 */ /* 0x080fe20000000016 */
[-C--:B------:R-:W-:Y:S01]  /*5b40*/  FFMA R5, R32, R42.reuse, R5 ;  /* 0x0000002a20057223 */ /* 0x080fe20000000005 */
[-C--:B------:R-:W-:Y:S01]  /*5b50*/  FFMA R94, R33, R42.reuse, R94 ;  /* 0x0000002a215e7223 */ /* 0x080fe2000000005e */
[-C--:B------:R-:W-:Y:S01]  /*5b60*/  FFMA R93, R34, R42.reuse, R93 ;  /* 0x0000002a225d7223 */ /* 0x080fe2000000005d */
[----:B------:R-:W-:Y:S01]  /*5b70*/  FFMA R96, R35, R42, R96 ;  /* 0x0000002a23607223 */ /* 0x000fe20000000060 */
[----:B------:R-:W-:Y:S01]  /*5b80*/  FMUL R87, R87, UR4 ;  /* 0x0000000457577c20 */ /* 0x000fe20008400000 */
[----:B------:R-:W-:Y:S01]  /*5b90*/  FMUL R22, R22, UR4 ;  /* 0x0000000416167c20 */ /* 0x000fe20008400000 */
[----:B------:R-:W-:Y:S01]  /*5ba0*/  FMUL R5, R5, UR4 ;  /* 0x0000000405057c20 */ /* 0x000fe20008400000 */
[----:B------:R-:W-:Y:S01]  /*5bb0*/  FMUL R11, R94, UR4 ;  /* 0x000000045e0b7c20 */ /* 0x000fe20008400000 */
[----:B------:R-:W-:Y:S01]  /*5bc0*/  FMUL R96, R96, UR4 ;  /* 0x0000000460607c20 */ /* 0x000fe20008400000 */
[----:B---3--:R-:W-:Y:S01]  /*5bd0*/  FFMA R81, R0, UR5, R81 ;  /* 0x0000000500517c23 */ /* 0x008fe20008000051 */
[----:B------:R-:W-:Y:S01]  /*5be0*/  FMUL R0, R93, UR4 ;  /* 0x000000045d007c20 */ /* 0x000fe20008400000 */
[----:B----4-:R-:W-:Y:S01]  /*5bf0*/  FFMA R3, R4, UR5, R3 ;  /* 0x0000000504037c23 */ /* 0x010fe20008000003 */
[----:B-----5:R-:W-:-:S04]  /*5c00*/  FFMA R87, R8, UR5, R87 ;  /* 0x0000000508577c23 */ /* 0x020fc80008000057 */
[----:B------:R0:W-:Y:S01]  /*5c10*/  STG.E desc[UR12][R6.64+0x4], R3 ;  /* 0x0000040306007986 */ /* 0x0001e2000c10190c */
[----:B------:R-:W-:Y:S01]  /*5c20*/  FFMA R9, R9, UR5, R22 ;  /* 0x0000000509097c23 */ /* 0x000fe20008000016 */
[----:B------:R-:W-:Y:S01]  /*5c30*/  FFMA R5, R10, UR5, R5 ;  /* 0x000000050a057c23 */ /* 0x000fe20008000005 */
[----:B------:R-:W-:Y:S01]  /*5c40*/  FFMA R11, R12, UR5, R11 ;  /* 0x000000050c0b7c23 */ /* 0x000fe2000800000b */
[----:B0-----:R-:W-:-:S04]  /*5c50*/  IMAD.WIDE R2, R23, 0x4, R6 ;  /* 0x0000000417027825 */ /* 0x001fc800078e0206 */
[----:B------:R-:W-:Y:S01]  /*5c60*/  FFMA R13, R13, UR5, R0 ;  /* 0x000000050d0d7c23 */ /* 0x000fe20008000000 */
[----:B------:R-:W-:Y:S01]  /*5c70*/  FFMA R21, R21, UR5, R96 ;  /* 0x0000000515157c23 */ /* 0x000fe20008000060 */
[----:B------:R-:W-:Y:S04]  /*5c80*/  STG.E desc[UR12][R6.64], R81 ;  /* 0x0000005106007986 */ /* 0x000fe8000c10190c */
[----:B------:R-:W-:Y:S04]  /*5c90*/  STG.E desc[UR12][R6.64+0x8], R87 ;  /* 0x0000085706007986 */ /* 0x000fe8000c10190c */
[----:B------:R0:W-:Y:S04]  /*5ca0*/  STG.E desc[UR12][R6.64+0xc], R9 ;  /* 0x00000c0906007986 */ /* 0x0001e8000c10190c */
[----:B------:R1:W-:Y:S04]  /*5cb0*/  STG.E desc[UR12][R6.64+0x10], R5 ;  /* 0x0000100506007986 */ /* 0x0003e8000c10190c */
        /* <DEDUP_REMOVED lines=9> */
[----:B------:R-:W5:Y:S04]  /*5d50*/  LDG.E R14, desc[UR12][R2.64+0x18] ;  /* 0x0000180c020e7981 */ /* 0x000f68000c1e1900 */
[----:B------:R-:W5:Y:S01]  /*5d60*/  LDG.E R20, desc[UR12][R2.64+0x1c] ;  /* 0x00001c0c02147981 */ /* 0x000f62000c1e1900 */
        /* <DEDUP_REMOVED lines=16> */
[----:B------:R-:W-:Y:S01]  /*5e70*/  FMUL R97, R97, UR4 ;  /* 0x0000000461617c20 */ /* 0x000fe20008400000 */
[----:B-1----:R-:W-:Y:S01]  /*5e80*/  FMUL R5, R90, UR4 ;  /* 0x000000045a057c20 */ /* 0x002fe20008400000 */
[----:B------:R-:W-:Y:S01]  /*5e90*/  FMUL R83, R83, UR4 ;  /* 0x0000000453537c20 */ /* 0x000fe20008400000 */
[----:B------:R-:W-:Y:S01]  /*5ea0*/  FMUL R92, R92, UR4 ;  /* 0x000000045c5c7c20 */ /* 0x000fe20008400000 */
[----:B------:R-:W-:Y:S01]  /*5eb0*/  FMUL R95, R95, UR4 ;  /* 0x000000045f5f7c20 */ /* 0x000fe20008400000 */
[----:B--2---:R-:W-:Y:S01]  /*5ec0*/  FMUL R7, R44, UR4 ;  /* 0x000000042c077c20 */ /* 0x004fe20008400000 */
[----:B------:R-:W-:Y:S01]  /*5ed0*/  FMUL R69, R69, UR4 ;  /* 0x0000000445457c20 */ /* 0x000fe20008400000 */
[----:B------:R-:W-:Y:S01]  /*5ee0*/  FMUL R11, R80, UR4 ;  /* 0x00000004500b7c20 */ /* 0x000fe20008400000 */
[----:B---3--:R-:W-:Y:S01]  /*5ef0*/  FFMA R97, R0, UR5, R97 ;  /* 0x0000000500617c23 */ /* 0x008fe20008000061 */
[----:B----4-:R-:W-:Y:S01]  /*5f00*/  FFMA R5, R4, UR5, R5 ;  /* 0x0000000504057c23 */ /* 0x010fe20008000005 */
[----:B-----5:R-:W-:Y:S01]  /*5f10*/  FFMA R83, R8, UR5, R83 ;  /* 0x0000000508537c23 */ /* 0x020fe20008000053 */
[----:B------:R-:W-:Y:S01]  /*5f20*/  FFMA R9, R9, UR5, R92 ;  /* 0x0000000509097c23 */ /* 0x000fe2000800005c */
[----:B------:R-:W-:Y:S01]  /*5f30*/  FFMA R95, R10, UR5, R95 ;  /* 0x000000050a5f7c23 */ /* 0x000fe2000800005f */
[----:B------:R-:W-:Y:S01]  /*5f40*/  FFMA R7, R12, UR5, R7 ;  /* 0x000000050c077c23 */ /* 0x000fe20008000007 */
[----:B------:R-:W-:Y:S01]  /*5f50*/  FFMA R69, R14, UR5, R69 ;  /* 0x000000050e457c23 */ /* 0x000fe20008000045 */
[----:B------:R-:W-:Y:S01]  /*5f60*/  FFMA R11, R20, UR5, R11 ;  /* 0x00000005140b7c23 */ /* 0x000fe2000800000b */
[----:B------:R-:W-:Y:S04]  /*5f70*/  STG.E desc[UR12][R2.64], R97 ;  /* 0x0000006102007986 */ /* 0x000fe8000c10190c */
[----:B------:R-:W-:Y:S04]  /*5f80*/  STG.E desc[UR12][R2.64+0x4], R5 ;  /* 0x0000040502007986 */ /* 0x000fe8000c10190c */
[----:B------:R-:W-:Y:S04]  /*5f90*/  STG.E desc[UR12][R2.64+0x8], R83 ;  /* 0x0000085302007986 */ /* 0x000fe8000c10190c */
[----:B------:R-:W-:Y:S04]  /*5fa0*/  STG.E desc[UR12][R2.64+0xc], R9 ;  /* 0x00000c0902007986 */ /* 0x000fe8000c10190c */
[----:B------:R-:W-:Y:S04]  /*5fb0*/  STG.E desc[UR12][R2.64+0x10], R95 ;  /* 0x0000105f02007986 */ /* 0x000fe8000c10190c */
[----:B------:R-:W-:Y:S04]  /*5fc0*/  STG.E desc[UR12][R2.64+0x14], R7 ;  /* 0x0000140702007986 */ /* 0x000fe8000c10190c */
[----:B------:R-:W-:Y:S04]  /*5fd0*/  STG.E desc[UR12][R2.64+0x18], R69 ;  /* 0x0000184502007986 */ /* 0x000fe8000c10190c */
[----:B------:R-:W-:Y:S01]  /*5fe0*/  STG.E desc[UR12][R2.64+0x1c], R11 ;  /* 0x00001c0b02007986 */ /* 0x000fe2000c10190c */
[----:B------:R-:W-:Y:S05]  /*5ff0*/  EXIT ;  /* 0x000000000000794d */ /* 0x000fea0003800000 */
.L_x_2:
[----:B------:R-:W-:-:S00]  /*6000*/  BRA `(.L_x_2) ;  /* 0xfffffffc00fc7947 */ /* 0x000fc0000383ffff */
[----:B------:R-:W-:-:S00]  /*6010*/  NOP ;  /* 0x0000000000007918 */ /* 0x000fc00000000000 */
        /* <DEDUP_REMOVED lines=14> */
.L_x_3:


//--------------------- .nv.shared._Z9matrixMulPKfS0_Pfiiiff --------------------------
	.section	.nv.shared._Z9matrixMulPKfS0_Pfiiiff,"aw",@nobits
	.sectionflags	@""
	.align	4
.nv.shared._Z9matrixMulPKfS0_Pfiiiff:
	.zero		17408


//--------------------- .nv.shared.reserved.0     --------------------------
	.section	.nv.shared.reserved.0,"aw",@nobits
	.weak		__nv_reservedSMEM_offset_0_alias
	.size		__nv_reservedSMEM_offset_0_alias, 0, 64
	.other		__nv_reservedSMEM_offset_0_alias,@"STO_CUDA_RESERVED_SHARED STV_DEFAULT"
__nv_reservedSMEM_offset_0_alias:
	.zero		0
	.zero		64


//--------------------- .nv.constant0._Z9matrixMulPKfS0_Pfiiiff --------------------------
	.section	.nv.constant0._Z9matrixMulPKfS0_Pfiiiff,"a",@progbits
	.sectionflags	@""
	.align	4
.nv.constant0._Z9matrixMulPKfS0_Pfiiiff:
	.zero		940


//--------------------- SYMBOLS --------------------------

	.type		.nv.reservedSmem.offset0,@object
	.size		.nv.reservedSmem.offset0,0x4
	.type		.nv.reservedSmem.cap,@object
	.size		.nv.reservedSmem.cap,0x4
